//
// Generated by NVIDIA NVVM Compiler
//
// Compiler Build ID: CL-36424714
// Cuda compilation tools, release 13.0, V13.0.88
// Based on NVVM 20.0.0
//

.version 9.0
.target sm_100
.address_size 64

	// .globl	_Z14process_bufferPcP4PartP4StatS_ixi

.visible .entry _Z14process_bufferPcP4PartP4StatS_ixi(
	.param .u64 .ptr .align 1 _Z14process_bufferPcP4PartP4StatS_ixi_param_0,
	.param .u64 .ptr .align 1 _Z14process_bufferPcP4PartP4StatS_ixi_param_1,
	.param .u64 .ptr .align 1 _Z14process_bufferPcP4PartP4StatS_ixi_param_2,
	.param .u64 .ptr .align 1 _Z14process_bufferPcP4PartP4StatS_ixi_param_3,
	.param .u32 _Z14process_bufferPcP4PartP4StatS_ixi_param_4,
	.param .u64 _Z14process_bufferPcP4PartP4StatS_ixi_param_5,
	.param .u32 _Z14process_bufferPcP4PartP4StatS_ixi_param_6
)
{
	.local .align 4 .b8 	__local_depot0[108];
	.reg .b64 	%SP;
	.reg .b64 	%SPL;
	.reg .pred 	%p<51>;
	.reg .b16 	%rs<62>;
	.reg .b32 	%r<122>;
	.reg .b32 	%f<75>;
	.reg .b64 	%rd<96>;

	mov.u64 	%SPL, __local_depot0;
	ld.param.u64 	%rd43, [_Z14process_bufferPcP4PartP4StatS_ixi_param_0];
	ld.param.u64 	%rd40, [_Z14process_bufferPcP4PartP4StatS_ixi_param_1];
	ld.param.u64 	%rd44, [_Z14process_bufferPcP4PartP4StatS_ixi_param_2];
	ld.param.u64 	%rd41, [_Z14process_bufferPcP4PartP4StatS_ixi_param_3];
	ld.param.u32 	%r56, [_Z14process_bufferPcP4PartP4StatS_ixi_param_4];
	ld.param.u64 	%rd42, [_Z14process_bufferPcP4PartP4StatS_ixi_param_5];
	ld.param.u32 	%r57, [_Z14process_bufferPcP4PartP4StatS_ixi_param_6];
	cvta.to.global.u64 	%rd1, %rd44;
	cvta.to.global.u64 	%rd2, %rd43;
	add.u64 	%rd3, %SPL, 0;
	add.u64 	%rd4, %SPL, 100;
	mov.u32 	%r58, %tid.x;
	mov.u32 	%r59, %ctaid.x;
	mov.u32 	%r60, %ntid.x;
	mad.lo.s32 	%r1, %r59, %r60, %r58;
	setp.ge.s32 	%p1, %r1, %r57;
	@%p1 bra 	$L__BB0_69;
	cvta.to.global.u64 	%rd47, %rd40;
	mul.wide.s32 	%rd48, %r1, 16;
	add.s64 	%rd49, %rd47, %rd48;
	add.s64 	%rd5, %rd49, 8;
	ld.global.u64 	%rd95, [%rd49+8];
	setp.lt.s64 	%p2, %rd95, 1;
	@%p2 bra 	$L__BB0_69;
	setp.lt.s32 	%p3, %r56, 1;
	@%p3 bra 	$L__BB0_7;
	cvta.to.global.u64 	%rd7, %rd41;
	add.s32 	%r2, %r56, -1;
	mov.b16 	%rs61, 1;
	mov.b32 	%r110, 0;
	mov.b64 	%rd88, 0;
	mov.u32 	%r121, %r110;
$L__BB0_4:
	ld.global.u64 	%rd51, [%rd5+-8];
	sub.s64 	%rd52, %rd88, %rd42;
	add.s64 	%rd53, %rd52, %rd51;
	add.s64 	%rd54, %rd2, %rd53;
	ld.global.u8 	%rs13, [%rd54];
	and.b16  	%rs26, %rs61, 255;
	setp.eq.s16 	%p4, %rs26, 0;
	@%p4 bra 	$L__BB0_37;
	setp.ne.s16 	%p5, %rs13, 59;
	@%p5 bra 	$L__BB0_36;
	cvt.s64.s32 	%rd57, %r121;
	add.s64 	%rd58, %rd3, %rd57;
	mov.b16 	%rs61, 0;
	st.local.u8 	[%rd58], %rs61;
	mov.b32 	%r121, 0;
	bra.uni 	$L__BB0_68;
$L__BB0_7:
	mov.b16 	%rs56, 1;
	mov.b32 	%r101, 0;
	mov.b64 	%rd82, 0;
	mov.u32 	%r109, %r101;
$L__BB0_8:
	ld.global.u64 	%rd68, [%rd5+-8];
	sub.s64 	%rd69, %rd82, %rd42;
	add.s64 	%rd70, %rd69, %rd68;
	add.s64 	%rd71, %rd2, %rd70;
	ld.global.u8 	%rs2, [%rd71];
	and.b16  	%rs40, %rs56, 255;
	setp.eq.s16 	%p30, %rs40, 0;
	@%p30 bra 	$L__BB0_12;
	setp.eq.s16 	%p31, %rs2, 59;
	@%p31 bra 	$L__BB0_11;
	cvt.s64.s32 	%rd72, %r109;
	add.s64 	%rd73, %rd3, %rd72;
	st.local.u8 	[%rd73], %rs2;
	add.s32 	%r109, %r109, 1;
	mov.b16 	%rs56, 1;
	bra.uni 	$L__BB0_35;
$L__BB0_11:
	cvt.s64.s32 	%rd74, %r109;
	add.s64 	%rd75, %rd3, %rd74;
	mov.b16 	%rs56, 0;
	st.local.u8 	[%rd75], %rs56;
	mov.b32 	%r109, 0;
	bra.uni 	$L__BB0_35;
$L__BB0_12:
	setp.eq.s16 	%p32, %rs2, 10;
	@%p32 bra 	$L__BB0_14;
	cvt.s64.s32 	%rd76, %r109;
	add.s64 	%rd77, %rd4, %rd76;
	st.local.u8 	[%rd77], %rs2;
	add.s32 	%r109, %r109, 1;
	mov.b16 	%rs56, 0;
	bra.uni 	$L__BB0_35;
$L__BB0_14:
	cvt.s64.s32 	%rd78, %r109;
	add.s64 	%rd79, %rd4, %rd78;
	mov.b16 	%rs46, 0;
	st.local.u8 	[%rd79], %rs46;
	ld.local.u8 	%rs3, [%rd4];
	setp.eq.s16 	%p33, %rs3, 45;
	selp.u64 	%rd80, 1, 0, %p33;
	add.s64 	%rd84, %rd4, %rd80;
	ld.local.s8 	%rs54, [%rd84];
	setp.lt.s16 	%p34, %rs54, 48;
	mov.f32 	%f62, 0f00000000;
	@%p34 bra 	$L__BB0_18;
	mov.f32 	%f62, 0f00000000;
$L__BB0_16:
	and.b16  	%rs47, %rs54, 255;
	setp.gt.u16 	%p35, %rs47, 57;
	@%p35 bra 	$L__BB0_18;
	cvt.u32.u16 	%r88, %rs54;
	and.b32  	%r89, %r88, 255;
	add.s32 	%r90, %r89, -48;
	cvt.rn.f32.u32 	%f47, %r90;
	fma.rn.f32 	%f62, %f62, 0f41200000, %f47;
	add.s64 	%rd12, %rd84, 1;
	ld.local.s8 	%rs54, [%rd84+1];
	setp.gt.s16 	%p36, %rs54, 47;
	mov.u64 	%rd84, %rd12;
	@%p36 bra 	$L__BB0_16;
$L__BB0_18:
	and.b16  	%rs48, %rs54, 255;
	setp.ne.s16 	%p37, %rs48, 46;
	mov.b32 	%r104, 0;
	@%p37 bra 	$L__BB0_23;
	add.s64 	%rd85, %rd84, 1;
	ld.local.s8 	%rs55, [%rd84+1];
	setp.lt.s16 	%p38, %rs55, 48;
	@%p38 bra 	$L__BB0_23;
	mov.b32 	%r104, 0;
$L__BB0_21:
	and.b16  	%rs49, %rs55, 255;
	setp.gt.u16 	%p39, %rs49, 57;
	@%p39 bra 	$L__BB0_23;
	cvt.u32.u16 	%r94, %rs55;
	and.b32  	%r95, %r94, 255;
	add.s32 	%r96, %r95, -48;
	cvt.rn.f32.u32 	%f48, %r96;
	fma.rn.f32 	%f62, %f62, 0f41200000, %f48;
	add.s32 	%r104, %r104, 1;
	add.s64 	%rd16, %rd85, 1;
	ld.local.s8 	%rs55, [%rd85+1];
	setp.gt.s16 	%p40, %rs55, 47;
	mov.u64 	%rd85, %rd16;
	@%p40 bra 	$L__BB0_21;
$L__BB0_23:
	setp.eq.s16 	%p41, %rs3, 45;
	neg.f32 	%f49, %f62;
	selp.f32 	%f66, %f49, %f62, %p41;
	setp.lt.s32 	%p42, %r104, 1;
	@%p42 bra 	$L__BB0_30;
	and.b32  	%r10, %r104, 3;
	setp.eq.s32 	%p43, %r10, 0;
	mov.u32 	%r105, %r104;
	@%p43 bra 	$L__BB0_28;
	div.rn.f32 	%f66, %f66, 0f41200000;
	add.s32 	%r105, %r104, -1;
	setp.eq.s32 	%p44, %r10, 1;
	@%p44 bra 	$L__BB0_28;
	div.rn.f32 	%f66, %f66, 0f41200000;
	add.s32 	%r105, %r104, -2;
	setp.eq.s32 	%p45, %r10, 2;
	@%p45 bra 	$L__BB0_28;
	div.rn.f32 	%f66, %f66, 0f41200000;
	add.s32 	%r105, %r104, -3;
$L__BB0_28:
	setp.lt.u32 	%p46, %r104, 4;
	@%p46 bra 	$L__BB0_30;
$L__BB0_29:
	div.rn.f32 	%f51, %f66, 0f41200000;
	div.rn.f32 	%f52, %f51, 0f41200000;
	div.rn.f32 	%f53, %f52, 0f41200000;
	div.rn.f32 	%f66, %f53, 0f41200000;
	add.s32 	%r16, %r105, -4;
	setp.gt.u32 	%p47, %r105, 4;
	mov.u32 	%r105, %r16;
	@%p47 bra 	$L__BB0_29;
$L__BB0_30:
	ld.global.u32 	%r107, [%rd1+-16];
$L__BB0_31:
	mov.b32 	%f54, %r107;
	min.f32 	%f55, %f66, %f54;
	mov.b32 	%r97, %f55;
	atom.relaxed.global.cas.b32 	%r19, [%rd1+-16], %r107, %r97;
	setp.ne.s32 	%p48, %r107, %r19;
	mov.u32 	%r107, %r19;
	@%p48 bra 	$L__BB0_31;
	ld.global.u32 	%r108, [%rd1+-12];
$L__BB0_33:
	mov.b32 	%f56, %r108;
	max.f32 	%f57, %f66, %f56;
	mov.b32 	%r98, %f57;
	atom.relaxed.global.cas.b32 	%r22, [%rd1+-12], %r108, %r98;
	setp.ne.s32 	%p49, %r108, %r22;
	mov.u32 	%r108, %r22;
	@%p49 bra 	$L__BB0_33;
	atom.global.add.f32 	%f58, [%rd1+-8], %f66;
	atom.global.add.u32 	%r100, [%rd1+-4], 1;
	mov.b16 	%rs51, 0;
	st.local.u8 	[%rd4], %rs51;
	st.local.u8 	[%rd3], %rs51;
	ld.global.u64 	%rd95, [%rd5];
	mov.b16 	%rs56, 1;
	mov.b32 	%r109, 0;
$L__BB0_35:
	add.s32 	%r101, %r101, 1;
	cvt.u64.u32 	%rd82, %r101;
	setp.gt.s64 	%p50, %rd95, %rd82;
	@%p50 bra 	$L__BB0_8;
	bra.uni 	$L__BB0_69;
$L__BB0_36:
	cvt.s64.s32 	%rd55, %r121;
	add.s64 	%rd56, %rd3, %rd55;
	st.local.u8 	[%rd56], %rs13;
	add.s32 	%r121, %r121, 1;
	mov.b16 	%rs61, 1;
	bra.uni 	$L__BB0_68;
$L__BB0_37:
	setp.ne.s16 	%p6, %rs13, 10;
	@%p6 bra 	$L__BB0_67;
	cvt.s64.s32 	%rd61, %r121;
	add.s64 	%rd62, %rd4, %rd61;
	mov.b16 	%rs32, 0;
	st.local.u8 	[%rd62], %rs32;
	ld.local.u8 	%rs14, [%rd4];
	setp.eq.s16 	%p7, %rs14, 45;
	selp.u64 	%rd63, 1, 0, %p7;
	add.s64 	%rd90, %rd4, %rd63;
	ld.local.s8 	%rs59, [%rd90];
	setp.lt.s16 	%p8, %rs59, 48;
	mov.f32 	%f70, 0f00000000;
	@%p8 bra 	$L__BB0_42;
	mov.f32 	%f70, 0f00000000;
$L__BB0_40:
	and.b16  	%rs33, %rs59, 255;
	setp.gt.u16 	%p9, %rs33, 57;
	@%p9 bra 	$L__BB0_42;
	cvt.u32.u16 	%r63, %rs59;
	and.b32  	%r64, %r63, 255;
	add.s32 	%r65, %r64, -48;
	cvt.rn.f32.u32 	%f33, %r65;
	fma.rn.f32 	%f70, %f70, 0f41200000, %f33;
	add.s64 	%rd24, %rd90, 1;
	ld.local.s8 	%rs59, [%rd90+1];
	setp.gt.s16 	%p10, %rs59, 47;
	mov.u64 	%rd90, %rd24;
	@%p10 bra 	$L__BB0_40;
$L__BB0_42:
	and.b16  	%rs34, %rs59, 255;
	setp.ne.s16 	%p11, %rs34, 46;
	mov.b32 	%r113, 0;
	@%p11 bra 	$L__BB0_47;
	add.s64 	%rd91, %rd90, 1;
	ld.local.s8 	%rs60, [%rd90+1];
	setp.lt.s16 	%p12, %rs60, 48;
	@%p12 bra 	$L__BB0_47;
	mov.b32 	%r113, 0;
$L__BB0_45:
	and.b16  	%rs35, %rs60, 255;
	setp.gt.u16 	%p13, %rs35, 57;
	@%p13 bra 	$L__BB0_47;
	cvt.u32.u16 	%r69, %rs60;
	and.b32  	%r70, %r69, 255;
	add.s32 	%r71, %r70, -48;
	cvt.rn.f32.u32 	%f34, %r71;
	fma.rn.f32 	%f70, %f70, 0f41200000, %f34;
	add.s32 	%r113, %r113, 1;
	add.s64 	%rd28, %rd91, 1;
	ld.local.s8 	%rs60, [%rd91+1];
	setp.gt.s16 	%p14, %rs60, 47;
	mov.u64 	%rd91, %rd28;
	@%p14 bra 	$L__BB0_45;
$L__BB0_47:
	setp.eq.s16 	%p15, %rs14, 45;
	neg.f32 	%f35, %f70;
	selp.f32 	%f74, %f35, %f70, %p15;
	setp.lt.s32 	%p16, %r113, 1;
	@%p16 bra 	$L__BB0_54;
	and.b32  	%r31, %r113, 3;
	setp.eq.s32 	%p17, %r31, 0;
	mov.u32 	%r114, %r113;
	@%p17 bra 	$L__BB0_52;
	div.rn.f32 	%f74, %f74, 0f41200000;
	add.s32 	%r114, %r113, -1;
	setp.eq.s32 	%p18, %r31, 1;
	@%p18 bra 	$L__BB0_52;
	div.rn.f32 	%f74, %f74, 0f41200000;
	add.s32 	%r114, %r113, -2;
	setp.eq.s32 	%p19, %r31, 2;
	@%p19 bra 	$L__BB0_52;
	div.rn.f32 	%f74, %f74, 0f41200000;
	add.s32 	%r114, %r113, -3;
$L__BB0_52:
	setp.lt.u32 	%p20, %r113, 4;
	@%p20 bra 	$L__BB0_54;
$L__BB0_53:
	div.rn.f32 	%f37, %f74, 0f41200000;
	div.rn.f32 	%f38, %f37, 0f41200000;
	div.rn.f32 	%f39, %f38, 0f41200000;
	div.rn.f32 	%f74, %f39, 0f41200000;
	add.s32 	%r37, %r114, -4;
	setp.gt.u32 	%p21, %r114, 4;
	mov.u32 	%r114, %r37;
	@%p21 bra 	$L__BB0_53;
$L__BB0_54:
	mov.b32 	%r117, 0;
	mov.u32 	%r116, %r2;
$L__BB0_55:
	sub.s32 	%r73, %r116, %r117;
	shr.u32 	%r74, %r73, 31;
	add.s32 	%r75, %r73, %r74;
	shr.s32 	%r76, %r75, 1;
	add.s32 	%r40, %r76, %r117;
	mul.lo.s32 	%r77, %r40, 100;
	cvt.s64.s32 	%rd64, %r77;
	add.s64 	%rd92, %rd7, %rd64;
	mov.u64 	%rd93, %rd3;
$L__BB0_56:
	ld.global.u8 	%rs22, [%rd92];
	ld.local.u8 	%rs23, [%rd93];
	cvt.u32.u16 	%r79, %rs23;
	and.b32  	%r41, %r79, 255;
	setp.eq.s16 	%p22, %rs22, 0;
	mov.b32 	%r118, 0;
	@%p22 bra 	$L__BB0_59;
	add.s64 	%rd93, %rd93, 1;
	add.s64 	%rd92, %rd92, 1;
	setp.eq.s16 	%p23, %rs22, %rs23;
	@%p23 bra 	$L__BB0_56;
	cvt.u32.u16 	%r118, %rs22;
$L__BB0_59:
	sub.s32 	%r44, %r118, %r41;
	setp.eq.s32 	%p24, %r44, 0;
	@%p24 bra 	$L__BB0_61;
	setp.lt.s32 	%p25, %r44, 0;
	add.s32 	%r80, %r40, 1;
	add.s32 	%r81, %r40, -1;
	selp.b32 	%r117, %r80, %r117, %p25;
	selp.b32 	%r116, %r116, %r81, %p25;
	setp.gt.s32 	%p26, %r117, %r116;
	mov.b64 	%rd94, -1;
	@%p26 bra 	$L__BB0_62;
	bra.uni 	$L__BB0_55;
$L__BB0_61:
	cvt.s64.s32 	%rd94, %r40;
$L__BB0_62:
	mad.lo.s64 	%rd66, %rd94, 116, %rd1;
	add.s64 	%rd36, %rd66, 100;
	ld.global.u32 	%r119, [%rd66+100];
$L__BB0_63:
	mov.b32 	%f40, %r119;
	min.f32 	%f41, %f74, %f40;
	mov.b32 	%r82, %f41;
	atom.relaxed.global.cas.b32 	%r49, [%rd36], %r119, %r82;
	setp.ne.s32 	%p27, %r119, %r49;
	mov.u32 	%r119, %r49;
	@%p27 bra 	$L__BB0_63;
	ld.global.u32 	%r120, [%rd36+4];
$L__BB0_65:
	mov.b32 	%f42, %r120;
	max.f32 	%f43, %f74, %f42;
	mov.b32 	%r83, %f43;
	atom.relaxed.global.cas.b32 	%r52, [%rd36+4], %r120, %r83;
	setp.ne.s32 	%p28, %r120, %r52;
	mov.u32 	%r120, %r52;
	@%p28 bra 	$L__BB0_65;
	atom.global.add.f32 	%f44, [%rd36+8], %f74;
	atom.global.add.u32 	%r85, [%rd36+12], 1;
	mov.b16 	%rs38, 0;
	st.local.u8 	[%rd4], %rs38;
	st.local.u8 	[%rd3], %rs38;
	ld.global.u64 	%rd95, [%rd5];
	mov.b16 	%rs61, 1;
	mov.b32 	%r121, 0;
	bra.uni 	$L__BB0_68;
$L__BB0_67:
	cvt.s64.s32 	%rd59, %r121;
	add.s64 	%rd60, %rd4, %rd59;
	st.local.u8 	[%rd60], %rs13;
	add.s32 	%r121, %r121, 1;
	mov.b16 	%rs61, 0;
$L__BB0_68:
	add.s32 	%r110, %r110, 1;
	cvt.u64.u32 	%rd88, %r110;
	setp.gt.s64 	%p29, %rd95, %rd88;
	@%p29 bra 	$L__BB0_4;
$L__BB0_69:
	ret;

}


// ===== COMPILED SASS (sm_100) =====

	.target	sm_100

	.elftype	@"ET_EXEC"


//--------------------- .note.nv.tkinfo           --------------------------
	.section	.note.nv.tkinfo,"",@"SHT_NOTE"
	.sectionflags	@"SHF_NOTE_NV_TKINFO"
	.tkinfo
        /*0018*/ 	.word	0x00000002
        /*0030*/ 	.string	""
        /*0030*/ 	.string	"ptxas"
        /*0030*/ 	.string	"Cuda compilation tools, release 13.0, V13.0.88"
        /*0030*/ 	.string	"Build cuda_13.0.r13.0/compiler.36424714_0"
        /*0030*/ 	.string	"-arch sm_100 -m 64 "



//--------------------- .note.nv.cuinfo           --------------------------
	.section	.note.nv.cuinfo,"",@"SHT_NOTE"
	.sectionflags	@"SHF_NOTE_NV_CUINFO"
        /*0018*/ 	.short	0x0002
        /*001a*/ 	.short	0x0064
        /*001c*/ 	.short	0x0082
	.zero		2


//--------------------- .nv.info                  --------------------------
	.section	.nv.info,"",@"SHT_CUDA_INFO"
	.align	4


	//----- nvinfo : EIATTR_REGCOUNT
	.align		4
        /*0000*/ 	.byte	0x04, 0x2f
        /*0002*/ 	.short	(.L_1 - .L_0)
	.align		4
.L_0:
        /*0004*/ 	.word	index@(_Z14process_bufferPcP4PartP4StatS_ixi)
        /*0008*/ 	.word	0x00000016


	//----- nvinfo : EIATTR_FRAME_SIZE
	.align		4
.L_1:
        /*000c*/ 	.byte	0x04, 0x11
        /*000e*/ 	.short	(.L_3 - .L_2)
	.align		4
.L_2:
        /*0010*/ 	.word	index@($__internal_0_$__cuda_sm3x_div_rn_noftz_f32_slowpath)
        /*0014*/ 	.word	0x00000070


	//----- nvinfo : EIATTR_FRAME_SIZE
	.align		4
.L_3:
        /*0018*/ 	.byte	0x04, 0x11
        /*001a*/ 	.short	(.L_5 - .L_4)
	.align		4
.L_4:
        /*001c*/ 	.word	index@(_Z14process_bufferPcP4PartP4StatS_ixi)
        /*0020*/ 	.word	0x00000070


	//----- nvinfo : EIATTR_MIN_STACK_SIZE
	.align		4
.L_5:
        /*0024*/ 	.byte	0x04, 0x12
        /*0026*/ 	.short	(.L_7 - .L_6)
	.align		4
.L_6:
        /*0028*/ 	.word	index@(_Z14process_bufferPcP4PartP4StatS_ixi)
        /*002c*/ 	.word	0x00000070
.L_7:


//--------------------- .nv.compat                --------------------------
	.section	.nv.compat,"",@"SHT_CUDA_COMPAT_INFO"
	.align	4
        /*0000*/ 	.byte	0x02, 0x09, 0x00, 0x00, 0x02, 0x02, 0x01, 0x00, 0x02, 0x05, 0x05, 0x00, 0x03, 0x07, 0x01, 0x01
        /*0010*/ 	.byte	0x02, 0x03, 0x00, 0x00, 0x02, 0x06, 0x01, 0x00, 0x04, 0x0b, 0x08, 0x00, 0x01, 0x00, 0x00, 0x00
        /*0020*/ 	.byte	0x00, 0x00, 0x00, 0x00


//--------------------- .nv.info._Z14process_bufferPcP4PartP4StatS_ixi --------------------------
	.section	.nv.info._Z14process_bufferPcP4PartP4StatS_ixi,"",@"SHT_CUDA_INFO"
	.sectionflags	@""
	.align	4


	//----- nvinfo : EIATTR_CUDA_API_VERSION
	.align		4
        /*0000*/ 	.byte	0x04, 0x37
        /*0002*/ 	.short	(.L_9 - .L_8)
.L_8:
        /*0004*/ 	.word	0x00000082


	//----- nvinfo : EIATTR_KPARAM_INFO
	.align		4
.L_9:
        /*0008*/ 	.byte	0x04, 0x17
        /*000a*/ 	.short	(.L_11 - .L_10)
.L_10:
        /*000c*/ 	.word	0x00000000
        /*0010*/ 	.short	0x0006
        /*0012*/ 	.short	0x0030
        /*0014*/ 	.byte	0x00, 0xf0, 0x11, 0x00


	//----- nvinfo : EIATTR_KPARAM_INFO
	.align		4
.L_11:
        /*0018*/ 	.byte	0x04, 0x17
        /*001a*/ 	.short	(.L_13 - .L_12)
.L_12:
        /*001c*/ 	.word	0x00000000
        /*0020*/ 	.short	0x0005
        /*0022*/ 	.short	0x0028
        /*0024*/ 	.byte	0x00, 0xf0, 0x21, 0x00


	//----- nvinfo : EIATTR_KPARAM_INFO
	.align		4
.L_13:
        /*0028*/ 	.byte	0x04, 0x17
        /*002a*/ 	.short	(.L_15 - .L_14)
.L_14:
        /*002c*/ 	.word	0x00000000
        /*0030*/ 	.short	0x0004
        /*0032*/ 	.short	0x0020
        /*0034*/ 	.byte	0x00, 0xf0, 0x11, 0x00


	//----- nvinfo : EIATTR_KPARAM_INFO
	.align		4
.L_15:
        /*0038*/ 	.byte	0x04, 0x17
        /*003a*/ 	.short	(.L_17 - .L_16)
.L_16:
        /*003c*/ 	.word	0x00000000
        /*0040*/ 	.short	0x0003
        /*0042*/ 	.short	0x0018
        /*0044*/ 	.byte	0x00, 0xf5, 0x21, 0x00


	//----- nvinfo : EIATTR_KPARAM_INFO
	.align		4
.L_17:
        /*0048*/ 	.byte	0x04, 0x17
        /*004a*/ 	.short	(.L_19 - .L_18)
.L_18:
        /*004c*/ 	.word	0x00000000
        /*0050*/ 	.short	0x0002
        /*0052*/ 	.short	0x0010
        /*0054*/ 	.byte	0x00, 0xf5, 0x21, 0x00


	//----- nvinfo : EIATTR_KPARAM_INFO
	.align		4
.L_19:
        /*0058*/ 	.byte	0x04, 0x17
        /*005a*/ 	.short	(.L_21 - .L_20)
.L_20:
        /*005c*/ 	.word	0x00000000
        /*0060*/ 	.short	0x0001
        /*0062*/ 	.short	0x0008
        /*0064*/ 	.byte	0x00, 0xf5, 0x21, 0x00


	//----- nvinfo : EIATTR_KPARAM_INFO
	.align		4
.L_21:
        /*0068*/ 	.byte	0x04, 0x17
        /*006a*/ 	.short	(.L_23 - .L_22)
.L_22:
        /*006c*/ 	.word	0x00000000
        /*0070*/ 	.short	0x0000
        /*0072*/ 	.short	0x0000
        /*0074*/ 	.byte	0x00, 0xf5, 0x21, 0x00


	//----- nvinfo : EIATTR_SPARSE_MMA_MASK
	.align		4
.L_23:
        /*0078*/ 	.byte	0x03, 0x50
        /*007a*/ 	.short	0x0000


	//----- nvinfo : EIATTR_MAXREG_COUNT
	.align		4
        /*007c*/ 	.byte	0x03, 0x1b
        /*007e*/ 	.short	0x00ff


	//----- nvinfo : EIATTR_MERCURY_ISA_VERSION
	.align		4
        /*0080*/ 	.byte	0x03, 0x5f
        /*0082*/ 	.short	0x0101


	//----- nvinfo : EIATTR_INT_WARP_WIDE_INSTR_OFFSETS
	.align		4
        /*0084*/ 	.byte	0x04, 0x31
        /*0086*/ 	.short	(.L_25 - .L_24)


	//   ....[0]....
.L_24:
        /*0088*/ 	.word	0x00002080


	//----- nvinfo : EIATTR_VRC_CTA_INIT_COUNT
	.align		4
.L_25:
        /*008c*/ 	.byte	0x02, 0x4a
	.zero		1
	.zero		1


	//----- nvinfo : EIATTR_EXIT_INSTR_OFFSETS
	.align		4
        /*0090*/ 	.byte	0x04, 0x1c
        /*0092*/ 	.short	(.L_27 - .L_26)


	//   ....[0]....
.L_26:
        /*0094*/ 	.word	0x00000080


	//   ....[1]....
        /*0098*/ 	.word	0x000000f0


	//   ....[2]....
        /*009c*/ 	.word	0x000012a0


	//   ....[3]....
        /*00a0*/ 	.word	0x00002190


	//----- nvinfo : EIATTR_CRS_STACK_SIZE
	.align		4
.L_27:
        /*00a4*/ 	.byte	0x04, 0x1e
        /*00a6*/ 	.short	(.L_29 - .L_28)
.L_28:
        /*00a8*/ 	.word	0x00000000


	//----- nvinfo : EIATTR_CBANK_PARAM_SIZE
	.align		4
.L_29:
        /*00ac*/ 	.byte	0x03, 0x19
        /*00ae*/ 	.short	0x0034


	//----- nvinfo : EIATTR_PARAM_CBANK
	.align		4
        /*00b0*/ 	.byte	0x04, 0x0a
        /*00b2*/ 	.short	(.L_31 - .L_30)
	.align		4
.L_30:
        /*00b4*/ 	.word	index@(.nv.constant0._Z14process_bufferPcP4PartP4StatS_ixi)
        /*00b8*/ 	.short	0x0380
        /*00ba*/ 	.short	0x0034


	//----- nvinfo : EIATTR_SW_WAR
	.align		4
.L_31:
        /*00bc*/ 	.byte	0x04, 0x36
        /*00be*/ 	.short	(.L_33 - .L_32)
.L_32:
        /*00c0*/ 	.word	0x00000008
.L_33:


//--------------------- .nv.callgraph             --------------------------
	.section	.nv.callgraph,"",@"SHT_CUDA_CALLGRAPH"
	.align	4
	.sectionentsize	8
	.align		4
        /*0000*/ 	.word	0x00000000
	.align		4
        /*0004*/ 	.word	0xffffffff
	.align		4
        /*0008*/ 	.word	0x00000000
	.align		4
        /*000c*/ 	.word	0xfffffffe
	.align		4
        /*0010*/ 	.word	0x00000000
	.align		4
        /*0014*/ 	.word	0xfffffffd
	.align		4
        /*0018*/ 	.word	0x00000000
	.align		4
        /*001c*/ 	.word	0xfffffffc


//--------------------- .text._Z14process_bufferPcP4PartP4StatS_ixi --------------------------
	.section	.text._Z14process_bufferPcP4PartP4StatS_ixi,"ax",@progbits
	.align	128
        .global         _Z14process_bufferPcP4PartP4StatS_ixi
        .type           _Z14process_bufferPcP4PartP4StatS_ixi,@function
        .size           _Z14process_bufferPcP4PartP4StatS_ixi,(.L_x_87 - _Z14process_bufferPcP4PartP4StatS_ixi)
        .other          _Z14process_bufferPcP4PartP4StatS_ixi,@"STO_CUDA_ENTRY STV_DEFAULT"
_Z14process_bufferPcP4PartP4StatS_ixi:
.text._Z14process_bufferPcP4PartP4StatS_ixi:
[----:B------:R-:W0:Y:S01]  /*0000*/  LDC R1, c[0x0][0x37c] ;  /* 0x0000df00ff017b82 */ /* 0x000e220000000800 */
[----:B------:R-:W1:Y:S07]  /*0010*/  S2R R3, SR_TID.X ;  /* 0x0000000000037919 */ /* 0x000e6e0000002100 */
[----:B------:R-:W1:Y:S01]  /*0020*/  S2UR UR4, SR_CTAID.X ;  /* 0x00000000000479c3 */ /* 0x000e620000002500 */
[----:B------:R-:W2:Y:S01]  /*0030*/  LDCU UR5, c[0x0][0x3b0] ;  /* 0x00007600ff0577ac */ /* 0x000ea20008000800 */
[----:B0-----:R-:W-:-:S06]  /*0040*/  VIADD R1, R1, 0xffffff90 ;  /* 0xffffff9001017836 */ /* 0x001fcc0000000000 */
[----:B------:R-:W1:Y:S02]  /*0050*/  LDC R0, c[0x0][0x360] ;  /* 0x0000d800ff007b82 */ /* 0x000e640000000800 */
[----:B-1----:R-:W-:-:S05]  /*0060*/  IMAD R3, R0, UR4, R3 ;  /* 0x0000000400037c24 */ /* 0x002fca000f8e0203 */
[----:B--2---:R-:W-:-:S13]  /*0070*/  ISETP.GE.AND P0, PT, R3, UR5, PT ;  /* 0x0000000503007c0c */ /* 0x004fda000bf06270 */
[----:B------:R-:W-:Y:S05]  /*0080*/  @P0 EXIT ;  /* 0x000000000000094d */ /* 0x000fea0003800000 */
[----:B------:R-:W0:Y:S01]  /*0090*/  LDC.64 R4, c[0x0][0x388] ;  /* 0x0000e200ff047b82 */ /* 0x000e220000000a00 */
[----:B------:R-:W1:Y:S01]  /*00a0*/  LDCU.64 UR8, c[0x0][0x358] ;  /* 0x00006b00ff0877ac */ /* 0x000e620008000a00 */
[----:B0-----:R-:W-:-:S05]  /*00b0*/  IMAD.WIDE R4, R3, 0x10, R4 ;  /* 0x0000001003047825 */ /* 0x001fca00078e0204 */
[----:B-1----:R-:W2:Y:S02]  /*00c0*/  LDG.E.64 R10, desc[UR8][R4.64+0x8] ;  /* 0x00000808040a7981 */ /* 0x002ea4000c1e1b00 */
[----:B--2---:R-:W-:-:S04]  /*00d0*/  ISETP.GE.U32.AND P0, PT, R10, 0x1, PT ;  /* 0x000000010a00780c */ /* 0x004fc80003f06070 */
[----:B------:R-:W-:-:S13]  /*00e0*/  ISETP.GE.AND.EX P0, PT, R11, RZ, PT, P0 ;  /* 0x000000ff0b00720c */ /* 0x000fda0003f06300 */
[----:B------:R-:W-:Y:S05]  /*00f0*/  @!P0 EXIT ;  /* 0x000000000000894d */ /* 0x000fea0003800000 */
[----:B------:R-:W0:Y:S01]  /*0100*/  LDCU UR5, c[0x0][0x3a0] ;  /* 0x00007400ff0577ac */ /* 0x000e220008000800 */
[----:B------:R-:W-:Y:S01]  /*0110*/  IMAD.MOV.U32 R7, RZ, RZ, 0x41200000 ;  /* 0x41200000ff077424 */ /* 0x000fe200078e00ff */
[----:B0-----:R-:W-:-:S09]  /*0120*/  UISETP.GE.AND UP0, UPT, UR5, 0x1, UPT ;  /* 0x000000010500788c */ /* 0x001fd2000bf06270 */
[----:B------:R-:W-:Y:S05]  /*0130*/  BRA.U !UP0, `(.L_x_0) ;  /* 0x00000011085c7547 */ /* 0x000fea000b800000 */
[----:B------:R-:W-:Y:S02]  /*0140*/  HFMA2 R8, -RZ, RZ, 0, 0 ;  /* 0x00000000ff087431 */ /* 0x000fe400000001ff */
[----:B------:R-:W-:Y:S01]  /*0150*/  IMAD.MOV.U32 R0, RZ, RZ, 0x1 ;  /* 0x00000001ff007424 */ /* 0x000fe200078e00ff */
[----:B------:R-:W-:Y:S01]  /*0160*/  CS2R R2, SRZ ;  /* 0x0000000000027805 */ /* 0x000fe2000001ff00 */
[----:B------:R-:W-:Y:S01]  /*0170*/  UIADD3 UR5, UPT, UPT, UR5, -0x1, URZ ;  /* 0xffffffff05057890 */ /* 0x000fe2000fffe0ff */
[----:B------:R-:W-:-:S11]  /*0180*/  UMOV UR4, URZ ;  /* 0x000000ff00047c82 */ /* 0x000fd60008000000 */
.L_x_41:
[----:B01----:R-:W2:Y:S01]  /*0190*/  LDG.E.64 R12, desc[UR8][R4.64] ;  /* 0x00000008040c7981 */ /* 0x003ea2000c1e1b00 */
[----:B------:R-:W2:Y:S01]  /*01a0*/  LDC.64 R14, c[0x0][0x3a8] ;  /* 0x0000ea00ff0e7b82 */ /* 0x000ea20000000a00 */
[----:B------:R-:W-:Y:S05]  /*01b0*/  YIELD ;  /* 0x0000000000007946 */ /* 0x000fea0003800000 */
[----:B------:R-:W0:Y:S01]  /*01c0*/  LDCU.64 UR6, c[0x0][0x380] ;  /* 0x00007000ff0677ac */ /* 0x000e220008000a00 */
[----:B--2---:R-:W-:-:S04]  /*01d0*/  IADD3 R12, P0, P1, R12, -R14, R3 ;  /* 0x8000000e0c0c7210 */ /* 0x004fc8000791e003 */
[----:B------:R-:W-:Y:S02]  /*01e0*/  IADD3.X R13, PT, PT, R13, UR4, ~R15, P0, P1 ;  /* 0x000000040d0d7c10 */ /* 0x000fe400087e2c0f */
[----:B0-----:R-:W-:-:S04]  /*01f0*/  IADD3 R12, P0, PT, R12, UR6, RZ ;  /* 0x000000060c0c7c10 */ /* 0x001fc8000ff1e0ff */
[----:B------:R-:W-:-:S05]  /*0200*/  IADD3.X R13, PT, PT, R13, UR7, RZ, P0, !PT ;  /* 0x000000070d0d7c10 */ /* 0x000fca00087fe4ff */
[----:B------:R0:W5:Y:S01]  /*0210*/  LDG.E.U8 R12, desc[UR8][R12.64] ;  /* 0x000000080c0c7981 */ /* 0x000162000c1e1100 */
[----:B------:R-:W-:Y:S01]  /*0220*/  LOP3.LUT P0, RZ, R0, 0xff, RZ, 0xc0, !PT ;  /* 0x000000ff00ff7812 */ /* 0x000fe2000780c0ff */
[----:B------:R-:W-:Y:S01]  /*0230*/  BSSY B0, `(.L_x_1) ;  /* 0x0000101000007945 */ /* 0x000fe20003800000 */
[----:B------:R-:W-:-:S11]  /*0240*/  IMAD.MOV.U32 R6, RZ, RZ, R2 ;  /* 0x000000ffff067224 */ /* 0x000fd600078e0002 */
[----:B0-----:R-:W-:Y:S05]  /*0250*/  @!P0 BRA `(.L_x_2) ;  /* 0x0000000000288947 */ /* 0x001fea0003800000 */
[----:B-----5:R-:W-:Y:S01]  /*0260*/  ISETP.NE.AND P0, PT, R12, 0x3b, PT ;  /* 0x0000003b0c00780c */ /* 0x020fe20003f05270 */
[----:B------:R-:W-:Y:S02]  /*0270*/  IMAD.IADD R3, R1, 0x1, R2 ;  /* 0x0000000101037824 */ /* 0x000fe400078e0202 */
[----:B------:R-:W-:-:S10]  /*0280*/  IMAD.MOV.U32 R9, RZ, RZ, 0x1 ;  /* 0x00000001ff097424 */ /* 0x000fd400078e00ff */
[----:B------:R4:W-:Y:S01]  /*0290*/  @!P0 STL.U8 [R3], RZ ;  /* 0x000000ff03008387 */ /* 0x0009e20000100000 */
[----:B------:R-:W-:Y:S02]  /*02a0*/  @!P0 PRMT R0, RZ, 0x7610, R0 ;  /* 0x00007610ff008816 */ /* 0x000fe40000000000 */
[----:B------:R-:W-:Y:S01]  /*02b0*/  @!P0 MOV R2, RZ ;  /* 0x000000ff00028202 */ /* 0x000fe20000000f00 */
[----:B------:R4:W-:Y:S01]  /*02c0*/  @P0 STL.U8 [R3], R12 ;  /* 0x0000000c03000387 */ /* 0x0009e20000100000 */
[----:B------:R-:W-:Y:S01]  /*02d0*/  @P0 VIADD R2, R6, 0x1 ;  /* 0x0000000106020836 */ /* 0x000fe20000000000 */
[----:B------:R-:W-:Y:S01]  /*02e0*/  @P0 PRMT R0, R9, 0x7610, R0 ;  /* 0x0000761009000816 */ /* 0x000fe20000000000 */
[----:B------:R-:W-:Y:S06]  /*02f0*/  BRA `(.L_x_3) ;  /* 0x0000000c00d07947 */ /* 0x000fec0003800000 */
.L_x_2:
[----:B-----5:R-:W-:-:S13]  /*0300*/  ISETP.NE.AND P0, PT, R12, 0xa, PT ;  /* 0x0000000a0c00780c */ /* 0x020fda0003f05270 */
[----:B------:R-:W-:Y:S05]  /*0310*/  @P0 BRA `(.L_x_4) ;  /* 0x0000000c00b80947 */ /* 0x000fea0003800000 */
[----:B------:R-:W-:-:S05]  /*0320*/  IMAD.IADD R10, R1, 0x1, R2 ;  /* 0x00000001010a7824 */ /* 0x000fca00078e0202 */
[----:B------:R0:W-:Y:S04]  /*0330*/  STL.U8 [R10+0x64], RZ ;  /* 0x000064ff0a007387 */ /* 0x0001e80000100000 */
[----:B------:R-:W2:Y:S02]  /*0340*/  LDL.U8 R9, [R1+0x64] ;  /* 0x0000640001097983 */ /* 0x000ea40000100000 */
[----:B--2---:R-:W-:-:S04]  /*0350*/  ISETP.NE.AND P0, PT, R9, 0x2d, PT ;  /* 0x0000002d0900780c */ /* 0x004fc80003f05270 */
[----:B------:R-:W-:-:S05]  /*0360*/  SEL R2, RZ, 0x1, P0 ;  /* 0x00000001ff027807 */ /* 0x000fca0000000000 */
[----:B------:R-:W-:-:S05]  /*0370*/  IMAD.IADD R2, R1, 0x1, R2 ;  /* 0x0000000101027824 */ /* 0x000fca00078e0202 */
[----:B------:R-:W2:Y:S01]  /*0380*/  LDL.S8 R0, [R2+0x64] ;  /* 0x0000640002007983 */ /* 0x000ea20000100200 */
[----:B------:R-:W-:Y:S01]  /*0390*/  BSSY.RECONVERGENT B1, `(.L_x_5) ;  /* 0x0000011000017945 */ /* 0x000fe20003800200 */
[----:B------:R-:W-:Y:S02]  /*03a0*/  HFMA2 R3, -RZ, RZ, 0, 0 ;  /* 0x00000000ff037431 */ /* 0x000fe400000001ff */
[----:B------:R-:W-:Y:S01]  /*03b0*/  VIADD R6, R2, 0x64 ;  /* 0x0000006402067836 */ /* 0x000fe20000000000 */
[----:B--2---:R-:W-:-:S13]  /*03c0*/  ISETP.GE.AND P0, PT, R0, 0x30, PT ;  /* 0x000000300000780c */ /* 0x004fda0003f06270 */
[----:B0-----:R-:W-:Y:S05]  /*03d0*/  @!P0 BRA `(.L_x_6) ;  /* 0x0000000000308947 */ /* 0x001fea0003800000 */
[----:B------:R-:W-:-:S07]  /*03e0*/  IMAD.MOV.U32 R3, RZ, RZ, RZ ;  /* 0x000000ffff037224 */ /* 0x000fce00078e00ff */
.L_x_7:
[----:B------:R-:W-:-:S04]  /*03f0*/  LOP3.LUT R2, R0, 0xff, RZ, 0xc0, !PT ;  /* 0x000000ff00027812 */ /* 0x000fc800078ec0ff */
[----:B------:R-:W-:-:S13]  /*0400*/  ISETP.GT.U32.AND P0, PT, R2, 0x39, PT ;  /* 0x000000390200780c */ /* 0x000fda0003f04070 */
[----:B------:R-:W-:Y:S05]  /*0410*/  @P0 BRA `(.L_x_6) ;  /* 0x0000000000200947 */ /* 0x000fea0003800000 */
[----:B------:R-:W-:Y:S02]  /*0420*/  LOP3.LUT R2, R0, 0xff, RZ, 0xc0, !PT ;  /* 0x000000ff00027812 */ /* 0x000fe400078ec0ff */
[----:B------:R0:W2:Y:S03]  /*0430*/  LDL.S8 R0, [R6+0x1] ;  /* 0x0000010006007983 */ /* 0x0000a60000100200 */
[----:B------:R-:W-:-:S05]  /*0440*/  VIADD R2, R2, 0xffffffd0 ;  /* 0xffffffd002027836 */ /* 0x000fca0000000000 */
[----:B------:R-:W-:Y:S02]  /*0450*/  I2FP.F32.U32 R2, R2 ;  /* 0x0000000200027245 */ /* 0x000fe40000201000 */
[----:B0-----:R-:W-:-:S03]  /*0460*/  IADD3 R6, PT, PT, R6, 0x1, RZ ;  /* 0x0000000106067810 */ /* 0x001fc60007ffe0ff */
[----:B------:R-:W-:Y:S01]  /*0470*/  FFMA R3, R3, 10, R2 ;  /* 0x4120000003037823 */ /* 0x000fe20000000002 */
[----:B--2---:R-:W-:-:S13]  /*0480*/  ISETP.GT.AND P0, PT, R0, 0x2f, PT ;  /* 0x0000002f0000780c */ /* 0x004fda0003f04270 */
[----:B------:R-:W-:Y:S05]  /*0490*/  @P0 BRA `(.L_x_7) ;  /* 0xfffffffc00d40947 */ /* 0x000fea000383ffff */
.L_x_6:
[----:B------:R-:W-:Y:S05]  /*04a0*/  BSYNC.RECONVERGENT B1 ;  /* 0x0000000000017941 */ /* 0x000fea0003800200 */
.L_x_5:
[----:B------:R-:W-:Y:S01]  /*04b0*/  LOP3.LUT R0, R0, 0xff, RZ, 0xc0, !PT ;  /* 0x000000ff00007812 */ /* 0x000fe200078ec0ff */
[----:B------:R-:W-:Y:S01]  /*04c0*/  BSSY.RECONVERGENT B1, `(.L_x_8) ;  /* 0x0000015000017945 */ /* 0x000fe20003800200 */
[----:B------:R-:W-:Y:S02]  /*04d0*/  IMAD.MOV.U32 R2, RZ, RZ, RZ ;  /* 0x000000ffff027224 */ /* 0x000fe400078e00ff */
[----:B------:R-:W-:-:S13]  /*04e0*/  ISETP.NE.AND P0, PT, R0, 0x2e, PT ;  /* 0x0000002e0000780c */ /* 0x000fda0003f05270 */
[----:B------:R-:W-:Y:S05]  /*04f0*/  @P0 BRA `(.L_x_9) ;  /* 0x0000000000440947 */ /* 0x000fea0003800000 */
[----:B------:R-:W2:Y:S02]  /*0500*/  LDL.S8 R0, [R6+0x1] ;  /* 0x0000010006007983 */ /* 0x000ea40000100200 */
[----:B--2---:R-:W-:-:S13]  /*0510*/  ISETP.GE.AND P0, PT, R0, 0x30, PT ;  /* 0x000000300000780c */ /* 0x004fda0003f06270 */
[----:B------:R-:W-:Y:S05]  /*0520*/  @!P0 BRA `(.L_x_9) ;  /* 0x0000000000388947 */ /* 0x000fea0003800000 */
[----:B------:R-:W-:Y:S02]  /*0530*/  VIADD R10, R6, 0x1 ;  /* 0x00000001060a7836 */ /* 0x000fe40000000000 */
[----:B------:R-:W-:-:S07]  /*0540*/  IMAD.MOV.U32 R2, RZ, RZ, RZ ;  /* 0x000000ffff027224 */ /* 0x000fce00078e00ff */
.L_x_10:
[----:B------:R-:W-:-:S04]  /*0550*/  LOP3.LUT R6, R0, 0xff, RZ, 0xc0, !PT ;  /* 0x000000ff00067812 */ /* 0x000fc800078ec0ff */
[----:B------:R-:W-:-:S13]  /*0560*/  ISETP.GT.U32.AND P0, PT, R6, 0x39, PT ;  /* 0x000000390600780c */ /* 0x000fda0003f04070 */
[----:B------:R-:W-:Y:S05]  /*0570*/  @P0 BRA `(.L_x_9) ;  /* 0x0000000000240947 */ /* 0x000fea0003800000 */
[----:B------:R-:W-:Y:S02]  /*0580*/  LOP3.LUT R6, R0, 0xff, RZ, 0xc0, !PT ;  /* 0x000000ff00067812 */ /* 0x000fe400078ec0ff */
[----:B------:R0:W2:Y:S01]  /*0590*/  LDL.S8 R0, [R10+0x1] ;  /* 0x000001000a007983 */ /* 0x0000a20000100200 */
[----:B------:R-:W-:Y:S01]  /*05a0*/  VIADD R2, R2, 0x1 ;  /* 0x0000000102027836 */ /* 0x000fe20000000000 */
[----:B------:R-:W-:-:S04]  /*05b0*/  IADD3 R6, PT, PT, R6, -0x30, RZ ;  /* 0xffffffd006067810 */ /* 0x000fc80007ffe0ff */
[----:B------:R-:W-:Y:S01]  /*05c0*/  I2FP.F32.U32 R6, R6 ;  /* 0x0000000600067245 */ /* 0x000fe20000201000 */
[----:B0-----:R-:W-:-:S04]  /*05d0*/  VIADD R10, R10, 0x1 ;  /* 0x000000010a0a7836 */ /* 0x001fc80000000000 */
[----:B------:R-:W-:Y:S01]  /*05e0*/  FFMA R3, R3, 10, R6 ;  /* 0x4120000003037823 */ /* 0x000fe20000000006 */
[----:B--2---:R-:W-:-:S13]  /*05f0*/  ISETP.GT.AND P0, PT, R0, 0x2f, PT ;  /* 0x0000002f0000780c */ /* 0x004fda0003f04270 */
[----:B------:R-:W-:Y:S05]  /*0600*/  @P0 BRA `(.L_x_10) ;  /* 0xfffffffc00d00947 */ /* 0x000fea000383ffff */
.L_x_9:
[----:B------:R-:W-:Y:S05]  /*0610*/  BSYNC.RECONVERGENT B1 ;  /* 0x0000000000017941 */ /* 0x000fea0003800200 */
.L_x_8:
[----:B------:R-:W-:Y:S01]  /*0620*/  ISETP.GE.AND P0, PT, R2, 0x1, PT ;  /* 0x000000010200780c */ /* 0x000fe20003f06270 */
[----:B------:R-:W-:Y:S01]  /*0630*/  BSSY.RECONVERGENT B3, `(.L_x_11) ;  /* 0x0000072000037945 */ /* 0x000fe20003800200 */
[----:B------:R-:W-:-:S04]  /*0640*/  ISETP.NE.AND P1, PT, R9, 0x2d, PT ;  /* 0x0000002d0900780c */ /* 0x000fc80003f25270 */
[----:B------:R-:W-:-:S07]  /*0650*/  FSEL R3, -R3, R3, !P1 ;  /* 0x0000000303037208 */ /* 0x000fce0004800100 */
[----:B------:R-:W-:Y:S05]  /*0660*/  @!P0 BRA `(.L_x_12) ;  /* 0x0000000400b88947 */ /* 0x000fea0003800000 */
[----:B------:R-:W-:Y:S01]  /*0670*/  LOP3.LUT P0, R13, R2, 0x3, RZ, 0xc0, !PT ;  /* 0x00000003020d7812 */ /* 0x000fe2000780c0ff */
[----:B------:R-:W-:Y:S01]  /*0680*/  BSSY.RECONVERGENT B4, `(.L_x_13) ;  /* 0x0000031000047945 */ /* 0x000fe20003800200 */
[----:B------:R-:W-:-:S11]  /*0690*/  IMAD.MOV.U32 R6, RZ, RZ, R2 ;  /* 0x000000ffff067224 */ /* 0x000fd600078e0002 */
[----:B------:R-:W-:Y:S05]  /*06a0*/  @!P0 BRA `(.L_x_14) ;  /* 0x0000000000b88947 */ /* 0x000fea0003800000 */
[----:B------:R-:W-:Y:S01]  /*06b0*/  MOV R6, 0x3dcccccd ;  /* 0x3dcccccd00067802 */ /* 0x000fe20000000f00 */
[----:B------:R-:W0:Y:S01]  /*06c0*/  FCHK P0, R3, 10 ;  /* 0x4120000003007902 */ /* 0x000e220000000000 */
[----:B------:R-:W-:Y:S03]  /*06d0*/  BSSY.RECONVERGENT B5, `(.L_x_15) ;  /* 0x0000009000057945 */ /* 0x000fe60003800200 */
[----:B------:R-:W-:-:S04]  /*06e0*/  FFMA R0, R6, -R7, 1 ;  /* 0x3f80000006007423 */ /* 0x000fc80000000807 */
[----:B------:R-:W-:-:S04]  /*06f0*/  FFMA R0, R0, R6, 0.10000000149011611938 ;  /* 0x3dcccccd00007423 */ /* 0x000fc80000000006 */
[----:B------:R-:W-:-:S04]  /*0700*/  FFMA R6, R3, R0, RZ ;  /* 0x0000000003067223 */ /* 0x000fc800000000ff */
[----:B------:R-:W-:-:S04]  /*0710*/  FFMA R9, R6, -10, R3 ;  /* 0xc120000006097823 */ /* 0x000fc80000000003 */
[----:B------:R-:W-:Y:S01]  /*0720*/  FFMA R0, R0, R9, R6 ;  /* 0x0000000900007223 */ /* 0x000fe20000000006 */
[----:B0-----:R-:W-:Y:S06]  /*0730*/  @!P0 BRA `(.L_x_16) ;  /* 0x0000000000088947 */ /* 0x001fec0003800000 */
[----:B------:R-:W-:-:S07]  /*0740*/  MOV R10, 0x760 ;  /* 0x00000760000a7802 */ /* 0x000fce0000000f00 */
[----:B------:R-:W-:Y:S05]  /*0750*/  CALL.REL.NOINC `($__internal_0_$__cuda_sm3x_div_rn_noftz_f32_slowpath) ;  /* 0x0000001800907944 */ /* 0x000fea0003c00000 */
.L_x_16:
[----:B------:R-:W-:Y:S05]  /*0760*/  BSYNC.RECONVERGENT B5 ;  /* 0x0000000000057941 */ /* 0x000fea0003800200 */
.L_x_15:
[----:B------:R-:W-:Y:S01]  /*0770*/  ISETP.NE.AND P0, PT, R13, 0x1, PT ;  /* 0x000000010d00780c */ /* 0x000fe20003f05270 */
[----:B------:R-:W-:Y:S02]  /*0780*/  IMAD.MOV.U32 R3, RZ, RZ, R0 ;  /* 0x000000ffff037224 */ /* 0x000fe400078e0000 */
[----:B------:R-:W-:-:S10]  /*0790*/  VIADD R6, R2, 0xffffffff ;  /* 0xffffffff02067836 */ /* 0x000fd40000000000 */
[----:B------:R-:W-:Y:S05]  /*07a0*/  @!P0 BRA `(.L_x_14) ;  /* 0x0000000000788947 */ /* 0x000fea0003800000 */
[----:B------:R-:W-:Y:S01]  /*07b0*/  IMAD.MOV.U32 R0, RZ, RZ, 0x3dcccccd ;  /* 0x3dcccccdff007424 */ /* 0x000fe200078e00ff */
[----:B------:R-:W0:Y:S01]  /*07c0*/  FCHK P0, R3, 10 ;  /* 0x4120000003007902 */ /* 0x000e220000000000 */
[----:B------:R-:W-:Y:S02]  /*07d0*/  BSSY.RECONVERGENT B5, `(.L_x_17) ;  /* 0x0000009000057945 */ /* 0x000fe40003800200 */
        /* <DEDUP_REMOVED lines=8> */
.L_x_18:
[----:B------:R-:W-:Y:S05]  /*0860*/  BSYNC.RECONVERGENT B5 ;  /* 0x0000000000057941 */ /* 0x000fea0003800200 */
.L_x_17:
[----:B------:R-:W-:Y:S01]  /*0870*/  ISETP.NE.AND P0, PT, R13, 0x2, PT ;  /* 0x000000020d00780c */ /* 0x000fe20003f05270 */
[----:B------:R-:W-:Y:S01]  /*0880*/  VIADD R6, R2, 0xfffffffe ;  /* 0xfffffffe02067836 */ /* 0x000fe20000000000 */
[----:B------:R-:W-:-:S11]  /*0890*/  MOV R3, R0 ;  /* 0x0000000000037202 */ /* 0x000fd60000000f00 */
        /* <DEDUP_REMOVED lines=12> */
.L_x_20:
[----:B------:R-:W-:Y:S05]  /*0960*/  BSYNC.RECONVERGENT B5 ;  /* 0x0000000000057941 */ /* 0x000fea0003800200 */
.L_x_19:
[----:B------:R-:W-:Y:S01]  /*0970*/  IMAD.MOV.U32 R3, RZ, RZ, R0 ;  /* 0x000000ffff037224 */ /* 0x000fe200078e0000 */
[----:B------:R-:W-:-:S07]  /*0980*/  IADD3 R6, PT, PT, R2, -0x3, RZ ;  /* 0xfffffffd02067810 */ /* 0x000fce0007ffe0ff */
.L_x_14:
[----:B------:R-:W-:Y:S05]  /*0990*/  BSYNC.RECONVERGENT B4 ;  /* 0x0000000000047941 */ /* 0x000fea0003800200 */
.L_x_13:
[----:B------:R-:W-:-:S13]  /*09a0*/  ISETP.GE.U32.AND P0, PT, R2, 0x4, PT ;  /* 0x000000040200780c */ /* 0x000fda0003f06070 */
[----:B------:R-:W-:Y:S05]  /*09b0*/  @!P0 BRA `(.L_x_12) ;  /* 0x0000000000e48947 */ /* 0x000fea0003800000 */
.L_x_29:
[----:B------:R-:W-:Y:S01]  /*09c0*/  IMAD.MOV.U32 R0, RZ, RZ, 0x3dcccccd ;  /* 0x3dcccccdff007424 */ /* 0x000fe200078e00ff */
[----:B------:R-:W0:Y:S01]  /*09d0*/  FCHK P0, R3, 10 ;  /* 0x4120000003007902 */ /* 0x000e220000000000 */
[----:B------:R-:W-:Y:S01]  /*09e0*/  BSSY.RECONVERGENT B4, `(.L_x_21) ;  /* 0x000000c000047945 */ /* 0x000fe20003800200 */
[----:B------:R-:W-:Y:S01]  /*09f0*/  ISETP.GT.U32.AND P2, PT, R6, 0x4, PT ;  /* 0x000000040600780c */ /* 0x000fe20003f44070 */
[----:B------:R-:W-:Y:S01]  /*0a00*/  FFMA R9, R0, -R7, 1 ;  /* 0x3f80000000097423 */ /* 0x000fe20000000807 */
[----:B------:R-:W-:-:S03]  /*0a10*/  VIADD R6, R6, 0xfffffffc ;  /* 0xfffffffc06067836 */ /* 0x000fc60000000000 */
[----:B------:R-:W-:-:S04]  /*0a20*/  FFMA R0, R9, R0, 0.10000000149011611938 ;  /* 0x3dcccccd09007423 */ /* 0x000fc80000000000 */
[----:B------:R-:W-:-:S04]  /*0a30*/  FFMA R2, R0, R3, RZ ;  /* 0x0000000300027223 */ /* 0x000fc800000000ff */
[----:B------:R-:W-:-:S04]  /*0a40*/  FFMA R9, R2, -10, R3 ;  /* 0xc120000002097823 */ /* 0x000fc80000000003 */
[----:B------:R-:W-:Y:S01]  /*0a50*/  FFMA R9, R0, R9, R2 ;  /* 0x0000000900097223 */ /* 0x000fe20000000002 */
[----:B0-----:R-:W-:Y:S06]  /*0a60*/  @!P0 BRA `(.L_x_22) ;  /* 0x00000000000c8947 */ /* 0x001fec0003800000 */
[----:B------:R-:W-:-:S07]  /*0a70*/  MOV R10, 0xa90 ;  /* 0x00000a90000a7802 */ /* 0x000fce0000000f00 */
[----:B------:R-:W-:Y:S05]  /*0a80*/  CALL.REL.NOINC `($__internal_0_$__cuda_sm3x_div_rn_noftz_f32_slowpath) ;  /* 0x0000001400c47944 */ /* 0x000fea0003c00000 */
[----:B------:R-:W-:-:S07]  /*0a90*/  IMAD.MOV.U32 R9, RZ, RZ, R0 ;  /* 0x000000ffff097224 */ /* 0x000fce00078e0000 */
.L_x_22:
[----:B------:R-:W-:Y:S05]  /*0aa0*/  BSYNC.RECONVERGENT B4 ;  /* 0x0000000000047941 */ /* 0x000fea0003800200 */
.L_x_21:
[----:B------:R-:W-:Y:S01]  /*0ab0*/  HFMA2 R0, -RZ, RZ, 1.44921875, -19.203125 ;  /* 0x3dcccccdff007431 */ /* 0x000fe200000001ff */
        /* <DEDUP_REMOVED lines=8> */
[----:B------:R-:W-:Y:S01]  /*0b40*/  IMAD.MOV.U32 R3, RZ, RZ, R9 ;  /* 0x000000ffff037224 */ /* 0x000fe200078e0009 */
[----:B------:R-:W-:-:S07]  /*0b50*/  MOV R10, 0xb70 ;  /* 0x00000b70000a7802 */ /* 0x000fce0000000f00 */
[----:B------:R-:W-:Y:S05]  /*0b60*/  CALL.REL.NOINC `($__internal_0_$__cuda_sm3x_div_rn_noftz_f32_slowpath) ;  /* 0x00000014008c7944 */ /* 0x000fea0003c00000 */
[----:B------:R-:W-:-:S07]  /*0b70*/  IMAD.MOV.U32 R3, RZ, RZ, R0 ;  /* 0x000000ffff037224 */ /* 0x000fce00078e0000 */
.L_x_24:
[----:B------:R-:W-:Y:S05]  /*0b80*/  BSYNC.RECONVERGENT B4 ;  /* 0x0000000000047941 */ /* 0x000fea0003800200 */
.L_x_23:
        /* <DEDUP_REMOVED lines=11> */
[----:B------:R-:W-:-:S07]  /*0c40*/  MOV R9, R0 ;  /* 0x0000000000097202 */ /* 0x000fce0000000f00 */
.L_x_26:
[----:B------:R-:W-:Y:S05]  /*0c50*/  BSYNC.RECONVERGENT B4 ;  /* 0x0000000000047941 */ /* 0x000fea0003800200 */
.L_x_25:
        /* <DEDUP_REMOVED lines=13> */
.L_x_28:
[----:B------:R-:W-:Y:S05]  /*0d30*/  BSYNC.RECONVERGENT B4 ;  /* 0x0000000000047941 */ /* 0x000fea0003800200 */
.L_x_27:
[----:B------:R-:W-:Y:S05]  /*0d40*/  @P2 BRA `(.L_x_29) ;  /* 0xfffffffc001c2947 */ /* 0x000fea000383ffff */
.L_x_12:
[----:B------:R-:W-:Y:S05]  /*0d50*/  BSYNC.RECONVERGENT B3 ;  /* 0x0000000000037941 */ /* 0x000fea0003800200 */
.L_x_11:
[----:B------:R-:W-:Y:S01]  /*0d60*/  HFMA2 R0, -RZ, RZ, 0, 0 ;  /* 0x00000000ff007431 */ /* 0x000fe200000001ff */
[----:B------:R-:W-:Y:S01]  /*0d70*/  BSSY.RECONVERGENT B1, `(.L_x_30) ;  /* 0x0000028000017945 */ /* 0x000fe20003800200 */
[----:B------:R-:W-:-:S07]  /*0d80*/  IMAD.U32 R2, RZ, RZ, UR5 ;  /* 0x00000005ff027e24 */ /* 0x000fce000f8e00ff */
.L_x_36:
[----:B------:R-:W-:Y:S01]  /*0d90*/  IMAD.MOV.U32 R9, RZ, RZ, R0 ;  /* 0x000000ffff097224 */ /* 0x000fe200078e0000 */
[----:B------:R-:W0:Y:S01]  /*0da0*/  LDCU.64 UR6, c[0x0][0x398] ;  /* 0x00007300ff0677ac */ /* 0x000e220008000a00 */
[----:B------:R-:W-:Y:S01]  /*0db0*/  IMAD.MOV.U32 R6, RZ, RZ, R2 ;  /* 0x000000ffff067224 */ /* 0x000fe200078e0002 */
[----:B------:R-:W-:Y:S04]  /*0dc0*/  BSSY.RECONVERGENT B2, `(.L_x_31) ;  /* 0x0000013000027945 */ /* 0x000fe80003800200 */
[----:B------:R-:W-:-:S04]  /*0dd0*/  IADD3 R0, PT, PT, R6, -R9, RZ ;  /* 0x8000000906007210 */ /* 0x000fc80007ffe0ff */
[----:B------:R-:W-:-:S04]  /*0de0*/  LEA.HI R0, R0, R0, RZ, 0x1 ;  /* 0x0000000000007211 */ /* 0x000fc800078f08ff */
[----:B------:R-:W-:Y:S01]  /*0df0*/  LEA.HI.SX32 R13, R0, R9, 0x1f ;  /* 0x00000009000d7211 */ /* 0x000fe200078ffaff */
[----:B------:R-:W-:-:S04]  /*0e00*/  IMAD.MOV.U32 R0, RZ, RZ, R1 ;  /* 0x000000ffff007224 */ /* 0x000fc800078e0001 */
[----:B------:R-:W-:-:S05]  /*0e10*/  IMAD R2, R13, 0x64, RZ ;  /* 0x000000640d027824 */ /* 0x000fca00078e02ff */
[----:B0-----:R-:W-:-:S04]  /*0e20*/  IADD3 R10, P0, PT, R2, UR6, RZ ;  /* 0x00000006020a7c10 */ /* 0x001fc8000ff1e0ff */
[----:B------:R-:W-:-:S09]  /*0e30*/  LEA.HI.X.SX32 R11, R2, UR7, 0x1, P0 ;  /* 0x00000007020b7c11 */ /* 0x000fd200080f0eff */
.L_x_33:
[----:B------:R-:W2:Y:S04]  /*0e40*/  LDG.E.U8 R12, desc[UR8][R10.64] ;  /* 0x000000080a0c7981 */ /* 0x000ea8000c1e1100 */
[----:B------:R0:W5:Y:S01]  /*0e50*/  LDL.U8 R15, [R0] ;  /* 0x00000000000f7983 */ /* 0x0001620000100000 */
[----:B------:R-:W-:Y:S01]  /*0e60*/  IMAD.MOV.U32 R2, RZ, RZ, RZ ;  /* 0x000000ffff027224 */ /* 0x000fe200078e00ff */
[----:B--2---:R-:W-:-:S13]  /*0e70*/  ISETP.NE.AND P0, PT, R12, RZ, PT ;  /* 0x000000ff0c00720c */ /* 0x004fda0003f05270 */
[----:B0-----:R-:W-:Y:S05]  /*0e80*/  @!P0 BRA `(.L_x_32) ;  /* 0x0000000000188947 */ /* 0x001fea0003800000 */
[----:B-----5:R-:W-:Y:S01]  /*0e90*/  ISETP.NE.AND P0, PT, R12, R15, PT ;  /* 0x0000000f0c00720c */ /* 0x020fe20003f05270 */
[----:B------:R-:W-:Y:S01]  /*0ea0*/  VIADD R0, R0, 0x1 ;  /* 0x0000000100007836 */ /* 0x000fe20000000000 */
[----:B------:R-:W-:-:S04]  /*0eb0*/  IADD3 R10, P1, PT, R10, 0x1, RZ ;  /* 0x000000010a0a7810 */ /* 0x000fc80007f3e0ff */
[----:B------:R-:W-:-:S07]  /*0ec0*/  IADD3.X R11, PT, PT, RZ, R11, RZ, P1, !PT ;  /* 0x0000000bff0b7210 */ /* 0x000fce0000ffe4ff */
[----:B------:R-:W-:Y:S05]  /*0ed0*/  @!P0 BRA `(.L_x_33) ;  /* 0xfffffffc00d88947 */ /* 0x000fea000383ffff */
[----:B------:R-:W-:-:S07]  /*0ee0*/  IMAD.MOV.U32 R2, RZ, RZ, R12 ;  /* 0x000000ffff027224 */ /* 0x000fce00078e000c */
.L_x_32:
[----:B------:R-:W-:Y:S05]  /*0ef0*/  BSYNC.RECONVERGENT B2 ;  /* 0x0000000000027941 */ /* 0x000fea0003800200 */
.L_x_31:
[----:B-----5:R-:W-:-:S05]  /*0f00*/  IMAD.IADD R2, R2, 0x1, -R15 ;  /* 0x0000000102027824 */ /* 0x020fca00078e0a0f */
[----:B------:R-:W-:-:S13]  /*0f10*/  ISETP.NE.AND P0, PT, R2, RZ, PT ;  /* 0x000000ff0200720c */ /* 0x000fda0003f05270 */
[----:B------:R-:W-:Y:S05]  /*0f20*/  @!P0 BRA `(.L_x_34) ;  /* 0x0000000000288947 */ /* 0x000fea0003800000 */
[----:B------:R-:W-:Y:S01]  /*0f30*/  ISETP.GE.AND P0, PT, R2, RZ, PT ;  /* 0x000000ff0200720c */ /* 0x000fe20003f06270 */
[----:B------:R-:W-:Y:S02]  /*0f40*/  IMAD.MOV.U32 R10, RZ, RZ, -0x1 ;  /* 0xffffffffff0a7424 */ /* 0x000fe400078e00ff */
[----:B------:R-:W-:-:S10]  /*0f50*/  IMAD.MOV.U32 R11, RZ, RZ, -0x1 ;  /* 0xffffffffff0b7424 */ /* 0x000fd400078e00ff */
[C---:B------:R-:W-:Y:S01]  /*0f60*/  @!P0 VIADD R9, R13.reuse, 0x1 ;  /* 0x000000010d098836 */ /* 0x040fe20000000000 */
[----:B------:R-:W-:-:S04]  /*0f70*/  @P0 IADD3 R6, PT, PT, R13, -0x1, RZ ;  /* 0xffffffff0d060810 */ /* 0x000fc80007ffe0ff */
[----:B------:R-:W-:-:S13]  /*0f80*/  ISETP.GT.AND P0, PT, R9, R6, PT ;  /* 0x000000060900720c */ /* 0x000fda0003f04270 */
[----:B------:R-:W-:Y:S05]  /*0f90*/  @P0 BRA `(.L_x_35) ;  /* 0x0000000000140947 */ /* 0x000fea0003800000 */
[----:B------:R-:W-:Y:S01]  /*0fa0*/  IMAD.MOV.U32 R0, RZ, RZ, R9 ;  /* 0x000000ffff007224 */ /* 0x000fe200078e0009 */
[----:B------:R-:W-:Y:S01]  /*0fb0*/  MOV R2, R6 ;  /* 0x0000000600027202 */ /* 0x000fe20000000f00 */
[----:B------:R-:W-:Y:S06]  /*0fc0*/  BRA `(.L_x_36) ;  /* 0xfffffffc00707947 */ /* 0x000fec000383ffff */
.L_x_34:
[--C-:B------:R-:W-:Y:S01]  /*0fd0*/  SHF.R.S32.HI R11, RZ, 0x1f, R13.reuse ;  /* 0x0000001fff0b7819 */ /* 0x100fe2000001140d */
[----:B------:R-:W-:-:S07]  /*0fe0*/  IMAD.MOV.U32 R10, RZ, RZ, R13 ;  /* 0x000000ffff0a7224 */ /* 0x000fce00078e000d */
.L_x_35:
[----:B------:R-:W-:Y:S05]  /*0ff0*/  BSYNC.RECONVERGENT B1 ;  /* 0x0000000000017941 */ /* 0x000fea0003800200 */
.L_x_30:
[----:B------:R-:W0:Y:S01]  /*1000*/  LDC.64 R12, c[0x0][0x390] ;  /* 0x0000e400ff0c7b82 */ /* 0x000e220000000a00 */
[----:B------:R-:W-:Y:S02]  /*1010*/  IMAD R9, R11, 0x74, RZ ;  /* 0x000000740b097824 */ /* 0x000fe400078e02ff */
[----:B0-----:R-:W-:-:S04]  /*1020*/  IMAD.WIDE.U32 R10, R10, 0x74, R12 ;  /* 0x000000740a0a7825 */ /* 0x001fc800078e000c */
[----:B------:R-:W-:Y:S02]  /*1030*/  IMAD.IADD R13, R11, 0x1, R9 ;  /* 0x000000010b0d7824 */ /* 0x000fe400078e0209 */
[----:B------:R-:W-:-:S05]  /*1040*/  IMAD.MOV.U32 R12, RZ, RZ, R10 ;  /* 0x000000ffff0c7224 */ /* 0x000fca00078e000a */
[----:B------:R0:W5:Y:S01]  /*1050*/  LDG.E R10, desc[UR8][R12.64+0x64] ;  /* 0x000064080c0a7981 */ /* 0x000162000c1e1900 */
[----:B------:R-:W-:Y:S01]  /*1060*/  BSSY B1, `(.L_x_37) ;  /* 0x0000007000017945 */ /* 0x000fe20003800000 */
.L_x_38:
[C---:B-----5:R-:W-:Y:S01]  /*1070*/  FMNMX R11, R10.reuse, R3, PT ;  /* 0x000000030a0b7209 */ /* 0x060fe20003800000 */
[----:B------:R-:W-:Y:S05]  /*1080*/  YIELD ;  /* 0x0000000000007946 */ /* 0x000fea0003800000 */
[----:B------:R-:W2:Y:S02]  /*1090*/  ATOMG.E.CAS.STRONG.GPU PT, R11, [R12+0x64], R10, R11 ;  /* 0x0000640a0c0b73a9 */ /* 0x000ea400001ee10b */
[-C--:B--2---:R-:W-:Y:S02]  /*10a0*/  ISETP.NE.AND P0, PT, R10, R11.reuse, PT ;  /* 0x0000000b0a00720c */ /* 0x084fe40003f05270 */
[----:B------:R-:W-:-:S11]  /*10b0*/  MOV R10, R11 ;  /* 0x0000000b000a7202 */ /* 0x000fd60000000f00 */
[----:B------:R-:W-:Y:S05]  /*10c0*/  @P0 BRA `(.L_x_38) ;  /* 0xfffffffc00e80947 */ /* 0x000fea000383ffff */
[----:B------:R-:W-:Y:S05]  /*10d0*/  BSYNC B1 ;  /* 0x0000000000017941 */ /* 0x000fea0003800000 */
.L_x_37:
[----:B------:R1:W5:Y:S01]  /*10e0*/  LDG.E R10, desc[UR8][R12.64+0x68] ;  /* 0x000068080c0a7981 */ /* 0x000362000c1e1900 */
[----:B------:R-:W-:Y:S01]  /*10f0*/  BSSY B1, `(.L_x_39) ;  /* 0x0000007000017945 */ /* 0x000fe20003800000 */
.L_x_40:
[C---:B-----5:R-:W-:Y:S01]  /*1100*/  FMNMX R11, R10.reuse, R3, !PT ;  /* 0x000000030a0b7209 */ /* 0x060fe20007800000 */
[----:B------:R-:W-:Y:S05]  /*1110*/  YIELD ;  /* 0x0000000000007946 */ /* 0x000fea0003800000 */
[----:B------:R-:W2:Y:S02]  /*1120*/  ATOMG.E.CAS.STRONG.GPU PT, R11, [R12+0x68], R10, R11 ;  /* 0x0000680a0c0b73a9 */ /* 0x000ea400001ee10b */
[----:B--2---:R-:W-:Y:S01]  /*1130*/  ISETP.NE.AND P0, PT, R10, R11, PT ;  /* 0x0000000b0a00720c */ /* 0x004fe20003f05270 */
[----:B------:R-:W-:-:S12]  /*1140*/  IMAD.MOV.U32 R10, RZ, RZ, R11 ;  /* 0x000000ffff0a7224 */ /* 0x000fd800078e000b */
[----:B------:R-:W-:Y:S05]  /*1150*/  @P0 BRA `(.L_x_40) ;  /* 0xfffffffc00e80947 */ /* 0x000fea000383ffff */
[----:B------:R-:W-:Y:S05]  /*1160*/  BSYNC B1 ;  /* 0x0000000000017941 */ /* 0x000fea0003800000 */
.L_x_39:
[----:B------:R-:W-:Y:S01]  /*1170*/  IMAD.MOV.U32 R9, RZ, RZ, 0x1 ;  /* 0x00000001ff097424 */ /* 0x000fe200078e00ff */
[----:B------:R2:W-:Y:S04]  /*1180*/  REDG.E.ADD.F32.FTZ.RN.STRONG.GPU desc[UR8][R12.64+0x6c], R3 ;  /* 0x00006c030c0079a6 */ /* 0x0005e8000c12f308 */
[----:B------:R2:W-:Y:S04]  /*1190*/  REDG.E.ADD.STRONG.GPU desc[UR8][R12.64+0x70], R9 ;  /* 0x000070090c00798e */ /* 0x0005e8000c12e108 */
[----:B------:R2:W5:Y:S01]  /*11a0*/  LDG.E.64 R10, desc[UR8][R4.64+0x8] ;  /* 0x00000808040a7981 */ /* 0x000562000c1e1b00 */
[----:B------:R-:W-:-:S02]  /*11b0*/  HFMA2 R2, -RZ, RZ, 0, 0 ;  /* 0x00000000ff027431 */ /* 0x000fc400000001ff */
[----:B------:R-:W-:Y:S01]  /*11c0*/  IMAD.MOV.U32 R0, RZ, RZ, 0x1 ;  /* 0x00000001ff007424 */ /* 0x000fe200078e00ff */
[----:B------:R2:W-:Y:S04]  /*11d0*/  STL.U8 [R1+0x64], RZ ;  /* 0x000064ff01007387 */ /* 0x0005e80000100000 */
[----:B------:R2:W-:Y:S01]  /*11e0*/  STL.U8 [R1], RZ ;  /* 0x000000ff01007387 */ /* 0x0005e20000100000 */
[----:B------:R-:W-:Y:S05]  /*11f0*/  BRA `(.L_x_3) ;  /* 0x0000000000107947 */ /* 0x000fea0003800000 */
.L_x_4:
[----:B------:R-:W-:Y:S01]  /*1200*/  IMAD.IADD R3, R1, 0x1, R2 ;  /* 0x0000000101037824 */ /* 0x000fe200078e0202 */
[----:B------:R-:W-:Y:S01]  /*1210*/  PRMT R0, RZ, 0x7610, R0 ;  /* 0x00007610ff007816 */ /* 0x000fe20000000000 */
[----:B------:R-:W-:-:S03]  /*1220*/  VIADD R2, R2, 0x1 ;  /* 0x0000000102027836 */ /* 0x000fc60000000000 */
[----:B------:R3:W-:Y:S04]  /*1230*/  STL.U8 [R3+0x64], R12 ;  /* 0x0000640c03007387 */ /* 0x0007e80000100000 */
.L_x_3:
[----:B------:R-:W-:Y:S05]  /*1240*/  BSYNC B0 ;  /* 0x0000000000007941 */ /* 0x000fea0003800000 */
.L_x_1:
[----:B--234-:R-:W-:-:S05]  /*1250*/  VIADD R3, R8, 0x1 ;  /* 0x0000000108037836 */ /* 0x01cfca0000000000 */
[-C--:B-----5:R-:W-:Y:S02]  /*1260*/  ISETP.GT.U32.AND P0, PT, R10, R3.reuse, PT ;  /* 0x000000030a00720c */ /* 0x0a0fe40003f04070 */
[----:B------:R-:W-:Y:S02]  /*1270*/  MOV R8, R3 ;  /* 0x0000000300087202 */ /* 0x000fe40000000f00 */
[----:B------:R-:W-:-:S13]  /*1280*/  ISETP.GT.AND.EX P0, PT, R11, RZ, PT, P0 ;  /* 0x000000ff0b00720c */ /* 0x000fda0003f04300 */
[----:B------:R-:W-:Y:S05]  /*1290*/  @P0 BRA `(.L_x_41) ;  /* 0xffffffec00bc0947 */ /* 0x000fea000383ffff */
[----:B------:R-:W-:Y:S05]  /*12a0*/  EXIT ;  /* 0x000000000000794d */ /* 0x000fea0003800000 */
.L_x_0:
[----:B------:R-:W-:Y:S01]  /*12b0*/  IMAD.MOV.U32 R0, RZ, RZ, 0x1 ;  /* 0x00000001ff007424 */ /* 0x000fe200078e00ff */
[----:B------:R-:W-:Y:S01]  /*12c0*/  CS2R R2, SRZ ;  /* 0x0000000000027805 */ /* 0x000fe2000001ff00 */
[----:B------:R-:W-:Y:S01]  /*12d0*/  IMAD.MOV.U32 R8, RZ, RZ, RZ ;  /* 0x000000ffff087224 */ /* 0x000fe200078e00ff */
[----:B------:R-:W-:-:S06]  /*12e0*/  UMOV UR4, URZ ;  /* 0x000000ff00047c82 */ /* 0x000fcc0008000000 */
.L_x_74:
[----:B------:R-:W2:Y:S01]  /*12f0*/  LDG.E.64 R12, desc[UR8][R4.64] ;  /* 0x00000008040c7981 */ /* 0x000ea2000c1e1b00 */
        /* <DEDUP_REMOVED lines=13> */
[----:B------:R-:W-:Y:S01]  /*13d0*/  IMAD.MOV.U32 R0, RZ, RZ, 0x1 ;  /* 0x00000001ff007424 */ /* 0x000fe200078e00ff */
[----:B------:R-:W-:-:S11]  /*13e0*/  IADD3 R3, PT, PT, R1, R2, RZ ;  /* 0x0000000201037210 */ /* 0x000fd60007ffe0ff */
[----:B------:R0:W-:Y:S01]  /*13f0*/  @P0 STL.U8 [R3], R12 ;  /* 0x0000000c03000387 */ /* 0x0001e20000100000 */
[----:B------:R-:W-:Y:S01]  /*1400*/  @P0 VIADD R2, R2, 0x1 ;  /* 0x0000000102020836 */ /* 0x000fe20000000000 */
[----:B------:R-:W-:Y:S01]  /*1410*/  @!P0 PRMT R0, RZ, 0x7610, R0 ;  /* 0x00007610ff008816 */ /* 0x000fe20000000000 */
[----:B------:R-:W-:Y:S01]  /*1420*/  @!P0 IMAD.MOV.U32 R2, RZ, RZ, RZ ;  /* 0x000000ffff028224 */ /* 0x000fe200078e00ff */
[----:B------:R0:W-:Y:S01]  /*1430*/  @!P0 STL.U8 [R3], RZ ;  /* 0x000000ff03008387 */ /* 0x0001e20000100000 */
[----:B------:R-:W-:Y:S05]  /*1440*/  BRA `(.L_x_44) ;  /* 0x0000000c00387947 */ /* 0x000fea0003800000 */
.L_x_43:
[----:B-----5:R-:W-:-:S13]  /*1450*/  ISETP.NE.AND P0, PT, R12, 0xa, PT ;  /* 0x0000000a0c00780c */ /* 0x020fda0003f05270 */
[----:B------:R-:W-:Y:S01]  /*1460*/  @P0 IADD3 R3, PT, PT, R1, R2, RZ ;  /* 0x0000000201030210 */ /* 0x000fe20007ffe0ff */
[----:B------:R-:W-:Y:S01]  /*1470*/  @P0 VIADD R2, R2, 0x1 ;  /* 0x0000000102020836 */ /* 0x000fe20000000000 */
[----:B------:R-:W-:-:S03]  /*1480*/  @P0 PRMT R0, RZ, 0x7610, R0 ;  /* 0x00007610ff000816 */ /* 0x000fc60000000000 */
[----:B------:R1:W-:Y:S01]  /*1490*/  @P0 STL.U8 [R3+0x64], R12 ;  /* 0x0000640c03000387 */ /* 0x0003e20000100000 */
[----:B------:R-:W-:Y:S05]  /*14a0*/  @P0 BRA `(.L_x_44) ;  /* 0x0000000c00200947 */ /* 0x000fea0003800000 */
[----:B------:R-:W-:-:S05]  /*14b0*/  IMAD.IADD R10, R1, 0x1, R6 ;  /* 0x00000001010a7824 */ /* 0x000fca00078e0206 */
[----:B------:R0:W-:Y:S04]  /*14c0*/  STL.U8 [R10+0x64], RZ ;  /* 0x000064ff0a007387 */ /* 0x0001e80000100000 */
[----:B------:R-:W2:Y:S02]  /*14d0*/  LDL.U8 R9, [R1+0x64] ;  /* 0x0000640001097983 */ /* 0x000ea40000100000 */
[----:B--2---:R-:W-:-:S04]  /*14e0*/  ISETP.NE.AND P0, PT, R9, 0x2d, PT ;  /* 0x0000002d0900780c */ /* 0x004fc80003f05270 */
[----:B------:R-:W-:-:S04]  /*14f0*/  SEL R2, RZ, 0x1, P0 ;  /* 0x00000001ff027807 */ /* 0x000fc80000000000 */
[----:B------:R-:W-:-:S05]  /*1500*/  IADD3 R2, PT, PT, R1, R2, RZ ;  /* 0x0000000201027210 */ /* 0x000fca0007ffe0ff */
[----:B------:R-:W2:Y:S01]  /*1510*/  LDL.S8 R0, [R2+0x64] ;  /* 0x0000640002007983 */ /* 0x000ea20000100200 */
[----:B------:R-:W-:Y:S01]  /*1520*/  BSSY.RECONVERGENT B1, `(.L_x_45) ;  /* 0x0000011000017945 */ /* 0x000fe20003800200 */
[----:B-1----:R-:W-:Y:S02]  /*1530*/  IMAD.MOV.U32 R3, RZ, RZ, RZ ;  /* 0x000000ffff037224 */ /* 0x002fe400078e00ff */
[----:B------:R-:W-:Y:S01]  /*1540*/  VIADD R6, R2, 0x64 ;  /* 0x0000006402067836 */ /* 0x000fe20000000000 */
[----:B--2---:R-:W-:-:S13]  /*1550*/  ISETP.GE.AND P0, PT, R0, 0x30, PT ;  /* 0x000000300000780c */ /* 0x004fda0003f06270 */
[----:B0-----:R-:W-:Y:S05]  /*1560*/  @!P0 BRA `(.L_x_46) ;  /* 0x0000000000308947 */ /* 0x001fea0003800000 */
[----:B------:R-:W-:-:S07]  /*1570*/  HFMA2 R3, -RZ, RZ, 0, 0 ;  /* 0x00000000ff037431 */ /* 0x000fce00000001ff */
.L_x_47:
[----:B------:R-:W-:-:S04]  /*1580*/  LOP3.LUT R2, R0, 0xff, RZ, 0xc0, !PT ;  /* 0x000000ff00027812 */ /* 0x000fc800078ec0ff */
[----:B------:R-:W-:-:S13]  /*1590*/  ISETP.GT.U32.AND P0, PT, R2, 0x39, PT ;  /* 0x000000390200780c */ /* 0x000fda0003f04070 */
[----:B------:R-:W-:Y:S05]  /*15a0*/  @P0 BRA `(.L_x_46) ;  /* 0x0000000000200947 */ /* 0x000fea0003800000 */
[----:B------:R-:W-:Y:S02]  /*15b0*/  LOP3.LUT R2, R0, 0xff, RZ, 0xc0, !PT ;  /* 0x000000ff00027812 */ /* 0x000fe400078ec0ff */
[----:B------:R0:W2:Y:S03]  /*15c0*/  LDL.S8 R0, [R6+0x1] ;  /* 0x0000010006007983 */ /* 0x0000a60000100200 */
[----:B------:R-:W-:-:S05]  /*15d0*/  VIADD R2, R2, 0xffffffd0 ;  /* 0xffffffd002027836 */ /* 0x000fca0000000000 */
[----:B------:R-:W-:Y:S01]  /*15e0*/  I2FP.F32.U32 R2, R2 ;  /* 0x0000000200027245 */ /* 0x000fe20000201000 */
[----:B0-----:R-:W-:-:S04]  /*15f0*/  VIADD R6, R6, 0x1 ;  /* 0x0000000106067836 */ /* 0x001fc80000000000 */
[----:B------:R-:W-:Y:S01]  /*1600*/  FFMA R3, R3, 10, R2 ;  /* 0x4120000003037823 */ /* 0x000fe20000000002 */
[----:B--2---:R-:W-:-:S13]  /*1610*/  ISETP.GT.AND P0, PT, R0, 0x2f, PT ;  /* 0x0000002f0000780c */ /* 0x004fda0003f04270 */
[----:B------:R-:W-:Y:S05]  /*1620*/  @P0 BRA `(.L_x_47) ;  /* 0xfffffffc00d40947 */ /* 0x000fea000383ffff */
.L_x_46:
[----:B------:R-:W-:Y:S05]  /*1630*/  BSYNC.RECONVERGENT B1 ;  /* 0x0000000000017941 */ /* 0x000fea0003800200 */
.L_x_45:
[----:B------:R-:W-:Y:S01]  /*1640*/  LOP3.LUT R0, R0, 0xff, RZ, 0xc0, !PT ;  /* 0x000000ff00007812 */ /* 0x000fe200078ec0ff */
[----:B------:R-:W-:Y:S01]  /*1650*/  BSSY.RECONVERGENT B1, `(.L_x_48) ;  /* 0x0000015000017945 */ /* 0x000fe20003800200 */
[----:B------:R-:W-:Y:S02]  /*1660*/  MOV R2, RZ ;  /* 0x000000ff00027202 */ /* 0x000fe40000000f00 */
[----:B------:R-:W-:-:S13]  /*1670*/  ISETP.NE.AND P0, PT, R0, 0x2e, PT ;  /* 0x0000002e0000780c */ /* 0x000fda0003f05270 */
[----:B------:R-:W-:Y:S05]  /*1680*/  @P0 BRA `(.L_x_49) ;  /* 0x0000000000440947 */ /* 0x000fea0003800000 */
[----:B------:R-:W2:Y:S02]  /*1690*/  LDL.S8 R0, [R6+0x1] ;  /* 0x0000010006007983 */ /* 0x000ea40000100200 */
[----:B--2---:R-:W-:-:S13]  /*16a0*/  ISETP.GE.AND P0, PT, R0, 0x30, PT ;  /* 0x000000300000780c */ /* 0x004fda0003f06270 */
[----:B------:R-:W-:Y:S05]  /*16b0*/  @!P0 BRA `(.L_x_49) ;  /* 0x0000000000388947 */ /* 0x000fea0003800000 */
[----:B------:R-:W-:Y:S02]  /*16c0*/  VIADD R10, R6, 0x1 ;  /* 0x00000001060a7836 */ /* 0x000fe40000000000 */
[----:B------:R-:W-:-:S07]  /*16d0*/  IMAD.MOV.U32 R2, RZ, RZ, RZ ;  /* 0x000000ffff027224 */ /* 0x000fce00078e00ff */
.L_x_50:
        /* <DEDUP_REMOVED lines=12> */
.L_x_49:
[----:B------:R-:W-:Y:S05]  /*17a0*/  BSYNC.RECONVERGENT B1 ;  /* 0x0000000000017941 */ /* 0x000fea0003800200 */
.L_x_48:
[----:B------:R-:W-:Y:S01]  /*17b0*/  ISETP.GE.AND P0, PT, R2, 0x1, PT ;  /* 0x000000010200780c */ /* 0x000fe20003f06270 */
[----:B------:R-:W-:Y:S01]  /*17c0*/  BSSY.RECONVERGENT B3, `(.L_x_51) ;  /* 0x0000072000037945 */ /* 0x000fe20003800200 */
[----:B------:R-:W-:-:S04]  /*17d0*/  ISETP.NE.AND P1, PT, R9, 0x2d, PT ;  /* 0x0000002d0900780c */ /* 0x000fc80003f25270 */
[----:B------:R-:W-:-:S07]  /*17e0*/  FSEL R3, -R3, R3, !P1 ;  /* 0x0000000303037208 */ /* 0x000fce0004800100 */
[----:B------:R-:W-:Y:S05]  /*17f0*/  @!P0 BRA `(.L_x_52) ;  /* 0x0000000400b88947 */ /* 0x000fea0003800000 */
[----:B------:R-:W-:Y:S01]  /*1800*/  LOP3.LUT P0, R13, R2, 0x3, RZ, 0xc0, !PT ;  /* 0x00000003020d7812 */ /* 0x000fe2000780c0ff */
[----:B------:R-:W-:Y:S01]  /*1810*/  BSSY.RECONVERGENT B4, `(.L_x_53) ;  /* 0x0000031000047945 */ /* 0x000fe20003800200 */
        /* <DEDUP_REMOVED lines=13> */
.L_x_56:
[----:B------:R-:W-:Y:S05]  /*18f0*/  BSYNC.RECONVERGENT B5 ;  /* 0x0000000000057941 */ /* 0x000fea0003800200 */
.L_x_55:
[----:B------:R-:W-:Y:S01]  /*1900*/  ISETP.NE.AND P0, PT, R13, 0x1, PT ;  /* 0x000000010d00780c */ /* 0x000fe20003f05270 */
[----:B------:R-:W-:Y:S01]  /*1910*/  IMAD.MOV.U32 R3, RZ, RZ, R0 ;  /* 0x000000ffff037224 */ /* 0x000fe200078e0000 */
[----:B------:R-:W-:-:S11]  /*1920*/  IADD3 R6, PT, PT, R2, -0x1, RZ ;  /* 0xffffffff02067810 */ /* 0x000fd60007ffe0ff */
        /* <DEDUP_REMOVED lines=12> */
.L_x_58:
[----:B------:R-:W-:Y:S05]  /*19f0*/  BSYNC.RECONVERGENT B5 ;  /* 0x0000000000057941 */ /* 0x000fea0003800200 */
.L_x_57:
        /* <DEDUP_REMOVED lines=15> */
.L_x_60:
[----:B------:R-:W-:Y:S05]  /*1af0*/  BSYNC.RECONVERGENT B5 ;  /* 0x0000000000057941 */ /* 0x000fea0003800200 */
.L_x_59:
[----:B------:R-:W-:Y:S01]  /*1b00*/  IMAD.MOV.U32 R3, RZ, RZ, R0 ;  /* 0x000000ffff037224 */ /* 0x000fe200078e0000 */
[----:B------:R-:W-:-:S07]  /*1b10*/  IADD3 R6, PT, PT, R2, -0x3, RZ ;  /* 0xfffffffd02067810 */ /* 0x000fce0007ffe0ff */
.L_x_54:
[----:B------:R-:W-:Y:S05]  /*1b20*/  BSYNC.RECONVERGENT B4 ;  /* 0x0000000000047941 */ /* 0x000fea0003800200 */
.L_x_53:
[----:B------:R-:W-:-:S13]  /*1b30*/  ISETP.GE.U32.AND P0, PT, R2, 0x4, PT ;  /* 0x000000040200780c */ /* 0x000fda0003f06070 */
[----:B------:R-:W-:Y:S05]  /*1b40*/  @!P0 BRA `(.L_x_52) ;  /* 0x0000000000e48947 */ /* 0x000fea0003800000 */
.L_x_69:
        /* <DEDUP_REMOVED lines=14> */
.L_x_62:
[----:B------:R-:W-:Y:S05]  /*1c30*/  BSYNC.RECONVERGENT B4 ;  /* 0x0000000000047941 */ /* 0x000fea0003800200 */
.L_x_61:
        /* <DEDUP_REMOVED lines=12> */
[----:B------:R-:W-:-:S07]  /*1d00*/  MOV R3, R0 ;  /* 0x0000000000037202 */ /* 0x000fce0000000f00 */
.L_x_64:
[----:B------:R-:W-:Y:S05]  /*1d10*/  BSYNC.RECONVERGENT B4 ;  /* 0x0000000000047941 */ /* 0x000fea0003800200 */
.L_x_63:
        /* <DEDUP_REMOVED lines=12> */
.L_x_66:
[----:B------:R-:W-:Y:S05]  /*1de0*/  BSYNC.RECONVERGENT B4 ;  /* 0x0000000000047941 */ /* 0x000fea0003800200 */
.L_x_65:
        /* <DEDUP_REMOVED lines=13> */
.L_x_68:
[----:B------:R-:W-:Y:S05]  /*1ec0*/  BSYNC.RECONVERGENT B4 ;  /* 0x0000000000047941 */ /* 0x000fea0003800200 */
.L_x_67:
[----:B------:R-:W-:Y:S05]  /*1ed0*/  @P2 BRA `(.L_x_69) ;  /* 0xfffffffc001c2947 */ /* 0x000fea000383ffff */
.L_x_52:
[----:B------:R-:W-:Y:S05]  /*1ee0*/  BSYNC.RECONVERGENT B3 ;  /* 0x0000000000037941 */ /* 0x000fea0003800200 */
.L_x_51:
[----:B------:R-:W0:Y:S01]  /*1ef0*/  LDC.64 R10, c[0x0][0x390] ;  /* 0x0000e400ff0a7b82 */ /* 0x000e220000000a00 */
[----:B------:R-:W1:Y:S01]  /*1f00*/  LDCU.64 UR6, c[0x0][0x390] ;  /* 0x00007200ff0677ac */ /* 0x000e620008000a00 */
[----:B0-----:R0:W5:Y:S01]  /*1f10*/  LDG.E R14, desc[UR8][R10.64+-0x10] ;  /* 0xfffff0080a0e7981 */ /* 0x001162000c1e1900 */
[----:B-1----:R-:W-:Y:S01]  /*1f20*/  UIADD3 UR5, UP0, UPT, UR6, -0x10, URZ ;  /* 0xfffffff006057890 */ /* 0x002fe2000ff1e0ff */
[----:B------:R-:W-:Y:S03]  /*1f30*/  BSSY B1, `(.L_x_70) ;  /* 0x000000a000017945 */ /* 0x000fe60003800000 */
[----:B------:R-:W-:Y:S02]  /*1f40*/  UIADD3.X UR6, UPT, UPT, UR7, -0x1, URZ, UP0, !UPT ;  /* 0xffffffff07067890 */ /* 0x000fe400087fe4ff */
[----:B------:R-:W-:-:S04]  /*1f50*/  MOV R12, UR5 ;  /* 0x00000005000c7c02 */ /* 0x000fc80008000f00 */
[----:B0-----:R-:W-:-:S07]  /*1f60*/  IMAD.U32 R13, RZ, RZ, UR6 ;  /* 0x00000006ff0d7e24 */ /* 0x001fce000f8e00ff */
.L_x_71:
[C---:B-----5:R-:W-:Y:S01]  /*1f70*/  FMNMX R15, R14.reuse, R3, PT ;  /* 0x000000030e0f7209 */ /* 0x060fe20003800000 */
[----:B------:R-:W-:Y:S05]  /*1f80*/  YIELD ;  /* 0x0000000000007946 */ /* 0x000fea0003800000 */
[----:B------:R-:W2:Y:S02]  /*1f90*/  ATOMG.E.CAS.STRONG.GPU PT, R15, [R12], R14, R15 ;  /* 0x0000000e0c0f73a9 */ /* 0x000ea400001ee10f */
[----:B--2---:R-:W-:Y:S01]  /*1fa0*/  ISETP.NE.AND P0, PT, R14, R15, PT ;  /* 0x0000000f0e00720c */ /* 0x004fe20003f05270 */
[----:B------:R-:W-:-:S12]  /*1fb0*/  IMAD.MOV.U32 R14, RZ, RZ, R15 ;  /* 0x000000ffff0e7224 */ /* 0x000fd800078e000f */
[----:B------:R-:W-:Y:S05]  /*1fc0*/  @P0 BRA `(.L_x_71) ;  /* 0xfffffffc00e80947 */ /* 0x000fea000383ffff */
[----:B------:R-:W-:Y:S05]  /*1fd0*/  BSYNC B1 ;  /* 0x0000000000017941 */ /* 0x000fea0003800000 */
.L_x_70:
[----:B------:R0:W5:Y:S01]  /*1fe0*/  LDG.E R10, desc[UR8][R10.64+-0xc] ;  /* 0xfffff4080a0a7981 */ /* 0x000162000c1e1900 */
[----:B------:R-:W-:Y:S01]  /*1ff0*/  BSSY B1, `(.L_x_72) ;  /* 0x0000007000017945 */ /* 0x000fe20003800000 */
.L_x_73:
[C---:B0----5:R-:W-:Y:S01]  /*2000*/  FMNMX R11, R10.reuse, R3, !PT ;  /* 0x000000030a0b7209 */ /* 0x061fe20007800000 */
[----:B------:R-:W-:Y:S05]  /*2010*/  YIELD ;  /* 0x0000000000007946 */ /* 0x000fea0003800000 */
[----:B------:R-:W2:Y:S02]  /*2020*/  ATOMG.E.CAS.STRONG.GPU PT, R11, [R12+0x4], R10, R11 ;  /* 0x0000040a0c0b73a9 */ /* 0x000ea400001ee10b */
[-C--:B--2---:R-:W-:Y:S02]  /*2030*/  ISETP.NE.AND P0, PT, R10, R11.reuse, PT ;  /* 0x0000000b0a00720c */ /* 0x084fe40003f05270 */
[----:B------:R-:W-:-:S11]  /*2040*/  MOV R10, R11 ;  /* 0x0000000b000a7202 */ /* 0x000fd60000000f00 */
[----:B------:R-:W-:Y:S05]  /*2050*/  @P0 BRA `(.L_x_73) ;  /* 0xfffffffc00e80947 */ /* 0x000fea000383ffff */
[----:B------:R-:W-:Y:S05]  /*2060*/  BSYNC B1 ;  /* 0x0000000000017941 */ /* 0x000fea0003800000 */
.L_x_72:
[----:B------:R-:W0:Y:S01]  /*2070*/  S2R R0, SR_LANEID ;  /* 0x0000000000007919 */ /* 0x000e220000000000 */
[----:B------:R-:W-:Y:S02]  /*2080*/  VOTEU.ANY UR5, UPT, PT ;  /* 0x0000000000057886 */ /* 0x000fe400038e0100 */
[----:B------:R-:W-:Y:S02]  /*2090*/  UFLO.U32 UR6, UR5 ;  /* 0x00000005000672bd */ /* 0x000fe400080e0000 */
[----:B------:R-:W1:Y:S01]  /*20a0*/  POPC R9, UR5 ;  /* 0x0000000500097d09 */ /* 0x000e620008000000 */
[----:B------:R2:W-:Y:S03]  /*20b0*/  REDG.E.ADD.F32.FTZ.RN.STRONG.GPU desc[UR8][R12.64+0x8], R3 ;  /* 0x000008030c0079a6 */ /* 0x0005e6000c12f308 */
[----:B0-----:R-:W-:-:S13]  /*20c0*/  ISETP.EQ.U32.AND P0, PT, R0, UR6, PT ;  /* 0x0000000600007c0c */ /* 0x001fda000bf02070 */
[----:B-1----:R2:W-:Y:S04]  /*20d0*/  @P0 REDG.E.ADD.STRONG.GPU desc[UR8][R12.64+0xc], R9 ;  /* 0x00000c090c00098e */ /* 0x0025e8000c12e108 */
[----:B------:R2:W5:Y:S04]  /*20e0*/  LDG.E.64 R10, desc[UR8][R4.64+0x8] ;  /* 0x00000808040a7981 */ /* 0x000568000c1e1b00 */
[----:B------:R2:W-:Y:S04]  /*20f0*/  STL.U8 [R1+0x64], RZ ;  /* 0x000064ff01007387 */ /* 0x0005e80000100000 */
[----:B------:R2:W-:Y:S01]  /*2100*/  STL.U8 [R1], RZ ;  /* 0x000000ff01007387 */ /* 0x0005e20000100000 */
[----:B------:R-:W-:-:S02]  /*2110*/  IMAD.MOV.U32 R0, RZ, RZ, 0x1 ;  /* 0x00000001ff007424 */ /* 0x000fc400078e00ff */
[----:B------:R-:W-:-:S07]  /*2120*/  IMAD.MOV.U32 R2, RZ, RZ, RZ ;  /* 0x000000ffff027224 */ /* 0x000fce00078e00ff */
.L_x_44:
[----:B------:R-:W-:Y:S05]  /*2130*/  BSYNC B0 ;  /* 0x0000000000007941 */ /* 0x000fea0003800000 */
.L_x_42:
[----:B012---:R-:W-:-:S04]  /*2140*/  IADD3 R3, PT, PT, R8, 0x1, RZ ;  /* 0x0000000108037810 */ /* 0x007fc80007ffe0ff */
[----:B-----5:R-:W-:Y:S01]  /*2150*/  ISETP.GT.U32.AND P0, PT, R10, R3, PT ;  /* 0x000000030a00720c */ /* 0x020fe20003f04070 */
[----:B------:R-:W-:-:S03]  /*2160*/  IMAD.MOV.U32 R8, RZ, RZ, R3 ;  /* 0x000000ffff087224 */ /* 0x000fc600078e0003 */
[----:B------:R-:W-:-:S13]  /*2170*/  ISETP.GT.AND.EX P0, PT, R11, RZ, PT, P0 ;  /* 0x000000ff0b00720c */ /* 0x000fda0003f04300 */
[----:B------:R-:W-:Y:S05]  /*2180*/  @P0 BRA `(.L_x_74) ;  /* 0xfffffff000580947 */ /* 0x000fea000383ffff */
[----:B------:R-:W-:Y:S05]  /*2190*/  EXIT ;  /* 0x000000000000794d */ /* 0x000fea0003800000 */
        .weak           $__internal_0_$__cuda_sm3x_div_rn_noftz_f32_slowpath
        .type           $__internal_0_$__cuda_sm3x_div_rn_noftz_f32_slowpath,@function
        .size           $__internal_0_$__cuda_sm3x_div_rn_noftz_f32_slowpath,(.L_x_87 - $__internal_0_$__cuda_sm3x_div_rn_noftz_f32_slowpath)
$__internal_0_$__cuda_sm3x_div_rn_noftz_f32_slowpath:
[----:B------:R-:W-:Y:S01]  /*21a0*/  SHF.R.U32.HI R9, RZ, 0x17, R7 ;  /* 0x00000017ff097819 */ /* 0x000fe20000011607 */
[----:B------:R-:W-:Y:S01]  /*21b0*/  BSSY.RECONVERGENT B1, `(.L_x_75) ;  /* 0x0000064000017945 */ /* 0x000fe20003800200 */
[----:B------:R-:W-:Y:S01]  /*21c0*/  SHF.R.U32.HI R0, RZ, 0x17, R3 ;  /* 0x00000017ff007819 */ /* 0x000fe20000011603 */
[----:B------:R-:W-:Y:S01]  /*21d0*/  IMAD.MOV.U32 R12, RZ, RZ, 0x41200000 ;  /* 0x41200000ff0c7424 */ /* 0x000fe200078e00ff */
[----:B------:R-:W-:Y:S02]  /*21e0*/  LOP3.LUT R9, R9, 0xff, RZ, 0xc0, !PT ;  /* 0x000000ff09097812 */ /* 0x000fe400078ec0ff */
[----:B------:R-:W-:-:S03]  /*21f0*/  LOP3.LUT R14, R0, 0xff, RZ, 0xc0, !PT ;  /* 0x000000ff000e7812 */ /* 0x000fc600078ec0ff */
[----:B------:R-:W-:Y:S01]  /*2200*/  VIADD R15, R9, 0xffffffff ;  /* 0xffffffff090f7836 */ /* 0x000fe20000000000 */
[----:B------:R-:W-:-:S04]  /*2210*/  IADD3 R16, PT, PT, R14, -0x1, RZ ;  /* 0xffffffff0e107810 */ /* 0x000fc80007ffe0ff */
[----:B------:R-:W-:-:S04]  /*2220*/  ISETP.GT.U32.AND P0, PT, R15, 0xfd, PT ;  /* 0x000000fd0f00780c */ /* 0x000fc80003f04070 */
[----:B------:R-:W-:-:S13]  /*2230*/  ISETP.GT.U32.OR P0, PT, R16, 0xfd, P0 ;  /* 0x000000fd1000780c */ /* 0x000fda0000704470 */
[----:B------:R-:W-:Y:S01]  /*2240*/  @!P0 IMAD.MOV.U32 R11, RZ, RZ, RZ ;  /* 0x000000ffff0b8224 */ /* 0x000fe200078e00ff */
[----:B------:R-:W-:Y:S06]  /*2250*/  @!P0 BRA `(.L_x_76) ;  /* 0x0000000000608947 */ /* 0x000fec0003800000 */
[----:B------:R-:W-:Y:S01]  /*2260*/  HFMA2 R0, -RZ, RZ, 2.5625, 0 ;  /* 0x41200000ff007431 */ /* 0x000fe200000001ff */
[----:B------:R-:W-:-:S04]  /*2270*/  FSETP.GTU.FTZ.AND P0, PT, |R3|, +INF , PT ;  /* 0x7f8000000300780b */ /* 0x000fc80003f1c200 */
[----:B------:R-:W-:-:S04]  /*2280*/  FSETP.GTU.FTZ.AND P1, PT, |R0|, +INF , PT ;  /* 0x7f8000000000780b */ /* 0x000fc80003f3c200 */
[----:B------:R-:W-:-:S13]  /*2290*/  PLOP3.LUT P0, PT, P0, P1, PT, 0xf8, 0x8f ;  /* 0x00000000008f781c */ /* 0x000fda0000703f70 */
[----:B------:R-:W-:Y:S05]  /*22a0*/  @P0 BRA `(.L_x_77) ;  /* 0x00000004004c0947 */ /* 0x000fea0003800000 */
[----:B------:R-:W-:-:S13]  /*22b0*/  LOP3.LUT P0, RZ, R12, 0x7fffffff, R3, 0xc8, !PT ;  /* 0x7fffffff0cff7812 */ /* 0x000fda000780c803 */
[----:B------:R-:W-:Y:S05]  /*22c0*/  @!P0 BRA `(.L_x_78) ;  /* 0x00000004003c8947 */ /* 0x000fea0003800000 */
[C---:B------:R-:W-:Y:S02]  /*22d0*/  FSETP.NEU.FTZ.AND P3, PT, |R3|.reuse, +INF , PT ;  /* 0x7f8000000300780b */ /* 0x040fe40003f7d200 */
[----:B------:R-:W-:Y:S02]  /*22e0*/  FSETP.NEU.FTZ.AND P1, PT, |R0|, +INF , PT ;  /* 0x7f8000000000780b */ /* 0x000fe40003f3d200 */
[----:B------:R-:W-:-:S11]  /*22f0*/  FSETP.NEU.FTZ.AND P0, PT, |R3|, +INF , PT ;  /* 0x7f8000000300780b */ /* 0x000fd60003f1d200 */
[----:B------:R-:W-:Y:S05]  /*2300*/  @!P1 BRA !P3, `(.L_x_78) ;  /* 0x00000004002c9947 */ /* 0x000fea0005800000 */
[----:B------:R-:W-:-:S04]  /*2310*/  LOP3.LUT P3, RZ, R3, 0x7fffffff, RZ, 0xc0, !PT ;  /* 0x7fffffff03ff7812 */ /* 0x000fc8000786c0ff */
[----:B------:R-:W-:-:S13]  /*2320*/  PLOP3.LUT P1, PT, P1, P3, PT, 0x2f, 0xf2 ;  /* 0x0000000000f2781c */ /* 0x000fda0000f26577 */
[----:B------:R-:W-:Y:S05]  /*2330*/  @P1 BRA `(.L_x_79) ;  /* 0x0000000400181947 */ /* 0x000fea0003800000 */
[----:B------:R-:W-:-:S04]  /*2340*/  LOP3.LUT P1, RZ, R12, 0x7fffffff, RZ, 0xc0, !PT ;  /* 0x7fffffff0cff7812 */ /* 0x000fc8000782c0ff */
[----:B------:R-:W-:-:S13]  /*2350*/  PLOP3.LUT P0, PT, P0, P1, PT, 0x2f, 0xf2 ;  /* 0x0000000000f2781c */ /* 0x000fda0000702577 */
[----:B------:R-:W-:Y:S05]  /*2360*/  @P0 BRA `(.L_x_80) ;  /* 0x0000000400000947 */ /* 0x000fea0003800000 */
[----:B------:R-:W-:Y:S02]  /*2370*/  ISETP.GE.AND P0, PT, R16, RZ, PT ;  /* 0x000000ff1000720c */ /* 0x000fe40003f06270 */
[----:B------:R-:W-:-:S11]  /*2380*/  ISETP.GE.AND P1, PT, R15, RZ, PT ;  /* 0x000000ff0f00720c */ /* 0x000fd60003f26270 */
[----:B------:R-:W-:Y:S02]  /*2390*/  @P0 IMAD.MOV.U32 R11, RZ, RZ, RZ ;  /* 0x000000ffff0b0224 */ /* 0x000fe400078e00ff */
[----:B------:R-:W-:Y:S01]  /*23a0*/  @!P0 FFMA R3, R3, 1.84467440737095516160e+19, RZ ;  /* 0x5f80000003038823 */ /* 0x000fe200000000ff */
[----:B------:R-:W-:Y:S02]  /*23b0*/  @!P0 IMAD.MOV.U32 R11, RZ, RZ, -0x40 ;  /* 0xffffffc0ff0b8424 */ /* 0x000fe400078e00ff */
[----:B------:R-:W-:-:S03]  /*23c0*/  @!P1 FFMA R12, R0, 1.84467440737095516160e+19, RZ ;  /* 0x5f800000000c9823 */ /* 0x000fc600000000ff */
[----:B------:R-:W-:-:S07]  /*23d0*/  @!P1 IADD3 R11, PT, PT, R11, 0x40, RZ ;  /* 0x000000400b0b9810 */ /* 0x000fce0007ffe0ff */
.L_x_76:
[----:B------:R-:W-:Y:S01]  /*23e0*/  LEA R15, R9, 0xc0800000, 0x17 ;  /* 0xc0800000090f7811 */ /* 0x000fe200078eb8ff */
[----:B------:R-:W-:Y:S01]  /*23f0*/  VIADD R14, R14, 0xffffff81 ;  /* 0xffffff810e0e7836 */ /* 0x000fe20000000000 */
[----:B------:R-:W-:Y:S03]  /*2400*/  BSSY.RECONVERGENT B2, `(.L_x_81) ;  /* 0x0000035000027945 */ /* 0x000fe60003800200 */
[----:B------:R-:W-:Y:S02]  /*2410*/  IMAD.IADD R15, R12, 0x1, -R15 ;  /* 0x000000010c0f7824 */ /* 0x000fe400078e0a0f */
[C---:B------:R-:W-:Y:S01]  /*2420*/  IMAD R0, R14.reuse, -0x800000, R3 ;  /* 0xff8000000e007824 */ /* 0x040fe200078e0203 */
[----:B------:R-:W-:Y:S01]  /*2430*/  IADD3 R14, PT, PT, R14, 0x7f, -R9 ;  /* 0x0000007f0e0e7810 */ /* 0x000fe20007ffe809 */
[----:B------:R-:W0:Y:S01]  /*2440*/  MUFU.RCP R12, R15 ;  /* 0x0000000f000c7308 */ /* 0x000e220000001000 */
[----:B------:R-:W-:-:S02]  /*2450*/  FADD.FTZ R17, -R15, -RZ ;  /* 0x800000ff0f117221 */ /* 0x000fc40000010100 */
[----:B------:R-:W-:Y:S02]  /*2460*/  IADD3 R14, PT, PT, R14, R11, RZ ;  /* 0x0000000b0e0e7210 */ /* 0x000fe40007ffe0ff */
[----:B0-----:R-:W-:-:S04]  /*2470*/  FFMA R19, R12, R17, 1 ;  /* 0x3f8000000c137423 */ /* 0x001fc80000000011 */
[----:B------:R-:W-:-:S04]  /*2480*/  FFMA R3, R12, R19, R12 ;  /* 0x000000130c037223 */ /* 0x000fc8000000000c */
[----:B------:R-:W-:-:S04]  /*2490*/  FFMA R12, R0, R3, RZ ;  /* 0x00000003000c7223 */ /* 0x000fc800000000ff */
[----:B------:R-:W-:-:S04]  /*24a0*/  FFMA R16, R17, R12, R0 ;  /* 0x0000000c11107223 */ /* 0x000fc80000000000 */
[----:B------:R-:W-:-:S04]  /*24b0*/  FFMA R12, R3, R16, R12 ;  /* 0x00000010030c7223 */ /* 0x000fc8000000000c */
[----:B------:R-:W-:-:S04]  /*24c0*/  FFMA R17, R17, R12, R0 ;  /* 0x0000000c11117223 */ /* 0x000fc80000000000 */
[----:B------:R-:W-:-:S05]  /*24d0*/  FFMA R0, R3, R17, R12 ;  /* 0x0000001103007223 */ /* 0x000fca000000000c */
[----:B------:R-:W-:-:S04]  /*24e0*/  SHF.R.U32.HI R9, RZ, 0x17, R0 ;  /* 0x00000017ff097819 */ /* 0x000fc80000011600 */
[----:B------:R-:W-:-:S05]  /*24f0*/  LOP3.LUT R9, R9, 0xff, RZ, 0xc0, !PT ;  /* 0x000000ff09097812 */ /* 0x000fca00078ec0ff */
[----:B------:R-:W-:-:S04]  /*2500*/  IMAD.IADD R15, R9, 0x1, R14 ;  /* 0x00000001090f7824 */ /* 0x000fc800078e020e */
[----:B------:R-:W-:-:S05]  /*2510*/  VIADD R9, R15, 0xffffffff ;  /* 0xffffffff0f097836 */ /* 0x000fca0000000000 */
[----:B------:R-:W-:-:S13]  /*2520*/  ISETP.GE.U32.AND P0, PT, R9, 0xfe, PT ;  /* 0x000000fe0900780c */ /* 0x000fda0003f06070 */
[----:B------:R-:W-:Y:S05]  /*2530*/  @!P0 BRA `(.L_x_82) ;  /* 0x0000000000808947 */ /* 0x000fea0003800000 */
[----:B------:R-:W-:-:S13]  /*2540*/  ISETP.GT.AND P0, PT, R15, 0xfe, PT ;  /* 0x000000fe0f00780c */ /* 0x000fda0003f04270 */
[----:B------:R-:W-:Y:S05]  /*2550*/  @P0 BRA `(.L_x_83) ;  /* 0x00000000006c0947 */ /* 0x000fea0003800000 */
[----:B------:R-:W-:-:S13]  /*2560*/  ISETP.GE.AND P0, PT, R15, 0x1, PT ;  /* 0x000000010f00780c */ /* 0x000fda0003f06270 */
[----:B------:R-:W-:Y:S05]  /*2570*/  @P0 BRA `(.L_x_84) ;  /* 0x0000000000740947 */ /* 0x000fea0003800000 */
[----:B------:R-:W-:Y:S02]  /*2580*/  ISETP.GE.AND P0, PT, R15, -0x18, PT ;  /* 0xffffffe80f00780c */ /* 0x000fe40003f06270 */
[----:B------:R-:W-:-:S11]  /*2590*/  LOP3.LUT R0, R0, 0x80000000, RZ, 0xc0, !PT ;  /* 0x8000000000007812 */ /* 0x000fd600078ec0ff */
[----:B------:R-:W-:Y:S05]  /*25a0*/  @!P0 BRA `(.L_x_84) ;  /* 0x0000000000688947 */ /* 0x000fea0003800000 */
[-CC-:B------:R-:W-:Y:S01]  /*25b0*/  FFMA.RZ R9, R3, R17.reuse, R12.reuse ;  /* 0x0000001103097223 */ /* 0x180fe2000000c00c */
[C---:B------:R-:W-:Y:S02]  /*25c0*/  IADD3 R14, PT, PT, R15.reuse, 0x20, RZ ;  /* 0x000000200f0e7810 */ /* 0x040fe40007ffe0ff */
[----:B------:R-:W-:Y:S02]  /*25d0*/  ISETP.NE.AND P3, PT, R15, RZ, PT ;  /* 0x000000ff0f00720c */ /* 0x000fe40003f65270 */
[----:B------:R-:W-:Y:S01]  /*25e0*/  LOP3.LUT R11, R9, 0x7fffff, RZ, 0xc0, !PT ;  /* 0x007fffff090b7812 */ /* 0x000fe200078ec0ff */
[CCC-:B------:R-:W-:Y:S01]  /*25f0*/  FFMA.RP R9, R3.reuse, R17.reuse, R12.reuse ;  /* 0x0000001103097223 */ /* 0x1c0fe2000000800c */
[----:B------:R-:W-:Y:S01]  /*2600*/  FFMA.RM R12, R3, R17, R12 ;  /* 0x00000011030c7223 */ /* 0x000fe2000000400c */
[----:B------:R-:W-:Y:S01]  /*2610*/  IMAD.MOV R3, RZ, RZ, -R15 ;  /* 0x000000ffff037224 */ /* 0x000fe200078e0a0f */
[----:B------:R-:W-:Y:S02]  /*2620*/  LOP3.LUT R11, R11, 0x800000, RZ, 0xfc, !PT ;  /* 0x008000000b0b7812 */ /* 0x000fe400078efcff */
[----:B------:R-:W-:-:S02]  /*2630*/  ISETP.NE.AND P1, PT, R15, RZ, PT ;  /* 0x000000ff0f00720c */ /* 0x000fc40003f25270 */
[----:B------:R-:W-:Y:S02]  /*2640*/  SHF.L.U32 R14, R11, R14, RZ ;  /* 0x0000000e0b0e7219 */ /* 0x000fe400000006ff */
[----:B------:R-:W-:Y:S02]  /*2650*/  FSETP.NEU.FTZ.AND P0, PT, R9, R12, PT ;  /* 0x0000000c0900720b */ /* 0x000fe40003f1d000 */
[----:B------:R-:W-:Y:S02]  /*2660*/  SEL R12, R3, RZ, P3 ;  /* 0x000000ff030c7207 */ /* 0x000fe40001800000 */
[----:B------:R-:W-:Y:S02]  /*2670*/  ISETP.NE.AND P1, PT, R14, RZ, P1 ;  /* 0x000000ff0e00720c */ /* 0x000fe40000f25270 */
[----:B------:R-:W-:Y:S02]  /*2680*/  SHF.R.U32.HI R12, RZ, R12, R11 ;  /* 0x0000000cff0c7219 */ /* 0x000fe4000001160b */
[----:B------:R-:W-:-:S02]  /*2690*/  PLOP3.LUT P0, PT, P0, P1, PT, 0xf8, 0x8f ;  /* 0x00000000008f781c */ /* 0x000fc40000703f70 */
[----:B------:R-:W-:Y:S02]  /*26a0*/  SHF.R.U32.HI R14, RZ, 0x1, R12 ;  /* 0x00000001ff0e7819 */ /* 0x000fe4000001160c */
[----:B------:R-:W-:-:S04]  /*26b0*/  SEL R3, RZ, 0x1, !P0 ;  /* 0x00000001ff037807 */ /* 0x000fc80004000000 */
[----:B------:R-:W-:-:S04]  /*26c0*/  LOP3.LUT R3, R3, 0x1, R14, 0xf8, !PT ;  /* 0x0000000103037812 */ /* 0x000fc800078ef80e */
[----:B------:R-:W-:-:S05]  /*26d0*/  LOP3.LUT R3, R3, R12, RZ, 0xc0, !PT ;  /* 0x0000000c03037212 */ /* 0x000fca00078ec0ff */
[----:B------:R-:W-:-:S05]  /*26e0*/  IMAD.IADD R3, R14, 0x1, R3 ;  /* 0x000000010e037824 */ /* 0x000fca00078e0203 */
[----:B------:R-:W-:Y:S01]  /*26f0*/  LOP3.LUT R0, R3, R0, RZ, 0xfc, !PT ;  /* 0x0000000003007212 */ /* 0x000fe200078efcff */
[----:B------:R-:W-:Y:S06]  /*2700*/  BRA `(.L_x_84) ;  /* 0x0000000000107947 */ /* 0x000fec0003800000 */
.L_x_83:
[----:B------:R-:W-:-:S04]  /*2710*/  LOP3.LUT R0, R0, 0x80000000, RZ, 0xc0, !PT ;  /* 0x8000000000007812 */ /* 0x000fc800078ec0ff */
[----:B------:R-:W-:Y:S01]  /*2720*/  LOP3.LUT R0, R0, 0x7f800000, RZ, 0xfc, !PT ;  /* 0x7f80000000007812 */ /* 0x000fe200078efcff */
[----:B------:R-:W-:Y:S06]  /*2730*/  BRA `(.L_x_84) ;  /* 0x0000000000047947 */ /* 0x000fec0003800000 */
.L_x_82:
[----:B------:R-:W-:-:S07]  /*2740*/  LEA R0, R14, R0, 0x17 ;  /* 0x000000000e007211 */ /* 0x000fce00078eb8ff */
.L_x_84:
[----:B------:R-:W-:Y:S05]  /*2750*/  BSYNC.RECONVERGENT B2 ;  /* 0x0000000000027941 */ /* 0x000fea0003800200 */
.L_x_81:
[----:B------:R-:W-:Y:S05]  /*2760*/  BRA `(.L_x_85) ;  /* 0x0000000000207947 */ /* 0x000fea0003800000 */
.L_x_80:
[----:B------:R-:W-:-:S04]  /*2770*/  LOP3.LUT R0, R12, 0x80000000, R3, 0x48, !PT ;  /* 0x800000000c007812 */ /* 0x000fc800078e4803 */
[----:B------:R-:W-:Y:S01]  /*2780*/  LOP3.LUT R0, R0, 0x7f800000, RZ, 0xfc, !PT ;  /* 0x7f80000000007812 */ /* 0x000fe200078efcff */
[----:B------:R-:W-:Y:S06]  /*2790*/  BRA `(.L_x_85) ;  /* 0x0000000000147947 */ /* 0x000fec0003800000 */
.L_x_79:
[----:B------:R-:W-:Y:S01]  /*27a0*/  LOP3.LUT R0, R12, 0x80000000, R3, 0x48, !PT ;  /* 0x800000000c007812 */ /* 0x000fe200078e4803 */
[----:B------:R-:W-:Y:S06]  /*27b0*/  BRA `(.L_x_85) ;  /* 0x00000000000c7947 */ /* 0x000fec0003800000 */
.L_x_78:
[----:B------:R-:W0:Y:S01]  /*27c0*/  MUFU.RSQ R0, -QNAN ;  /* 0xffc0000000007908 */ /* 0x000e220000001400 */
[----:B------:R-:W-:Y:S05]  /*27d0*/  BRA `(.L_x_85) ;  /* 0x0000000000047947 */ /* 0x000fea0003800000 */
.L_x_77:
[----:B------:R-:W-:-:S07]  /*27e0*/  FADD.FTZ R0, R3, R0 ;  /* 0x0000000003007221 */ /* 0x000fce0000010000 */
.L_x_85:
[----:B------:R-:W-:Y:S05]  /*27f0*/  BSYNC.RECONVERGENT B1 ;  /* 0x0000000000017941 */ /* 0x000fea0003800200 */
.L_x_75:
[----:B------:R-:W-:-:S04]  /*2800*/  IMAD.MOV.U32 R11, RZ, RZ, 0x0 ;  /* 0x00000000ff0b7424 */ /* 0x000fc800078e00ff */
[----:B0-----:R-:W-:Y:S05]  /*2810*/  RET.REL.NODEC R10 `(_Z14process_bufferPcP4PartP4StatS_ixi) ;  /* 0xffffffd40af87950 */ /* 0x001fea0003c3ffff */
.L_x_86:
[----:B------:R-:W-:-:S00]  /*2820*/  BRA `(.L_x_86) ;  /* 0xfffffffc00fc7947 */ /* 0x000fc0000383ffff */
[----:B------:R-:W-:-:S00]  /*2830*/  NOP ;  /* 0x0000000000007918 */ /* 0x000fc00000000000 */
        /* <DEDUP_REMOVED lines=12> */
.L_x_87:


//--------------------- .nv.shared.reserved.0     --------------------------
	.section	.nv.shared.reserved.0,"aw",@nobits
	.weak		__nv_reservedSMEM_offset_0_alias
	.size		__nv_reservedSMEM_offset_0_alias, 0, 64
	.other		__nv_reservedSMEM_offset_0_alias,@"STO_CUDA_RESERVED_SHARED STV_DEFAULT"
__nv_reservedSMEM_offset_0_alias:
	.zero		0
	.zero		64


//--------------------- .nv.constant0._Z14process_bufferPcP4PartP4StatS_ixi --------------------------
	.section	.nv.constant0._Z14process_bufferPcP4PartP4StatS_ixi,"a",@progbits
	.sectionflags	@""
	.align	4
.nv.constant0._Z14process_bufferPcP4PartP4StatS_ixi:
	.zero		948


//--------------------- SYMBOLS --------------------------

	.type		.nv.reservedSmem.offset0,@object
	.size		.nv.reservedSmem.offset0,0x4
